	.target	sm_100a

	.elftype	@"ET_EXEC"


//--------------------- .note.nv.tkinfo           --------------------------
	.section	.note.nv.tkinfo,"",@"SHT_NOTE"
	.sectionflags	@"SHF_NOTE_NV_TKINFO"
	.tkinfo
        /*0018*/ 	.word	0x00000002
        /*0030*/ 	.string	""
        /*0030*/ 	.string	"ptxas"
        /*0030*/ 	.string	"Cuda compilation tools, release 13.0, V13.0.88"
        /*0030*/ 	.string	"Build cuda_13.0.r13.0/compiler.36424714_0"
        /*0030*/ 	.string	"-arch sm_100a -m 64 "



//--------------------- .note.nv.cuinfo           --------------------------
	.section	.note.nv.cuinfo,"",@"SHT_NOTE"
	.sectionflags	@"SHF_NOTE_NV_CUINFO"
        /*0018*/ 	.short	0x0002
        /*001a*/ 	.short	0x0064
        /*001c*/ 	.short	0x0082
	.zero		2


//--------------------- .nv.info                  --------------------------
	.section	.nv.info,"",@"SHT_CUDA_INFO"
	.align	4


	//----- nvinfo : EIATTR_REGCOUNT
	.align		4
        /*0000*/ 	.byte	0x04, 0x2f
        /*0002*/ 	.short	(.L_19 - .L_18)
	.align		4
.L_18:
        /*0004*/ 	.word	index@(_ZN7cutlass13device_kernelINS_4gemm6kernel13GemmUniversalIN4cute5tupleIJiiiiEEENS1_10collective13CollectiveMmaINS1_35MainloopSm100TmaUmmaWarpSpecializedILi25ELi2ELi4ENS5_IJNS4_1CILi2EEENSA_ILi1EEESC_EEEEENS5_IJNSA_ILi64EEENSA_ILi192EEENSA_ILi16EEEEEENS_6half_tENS5_IJlSC_lEEESJ_SK_NS4_8TiledMMAINS4_8MMA_AtomIJNS4_20SM100_MMA_F16BF16_SSISJ_SJ_fLi64ELi192ELNS4_4UMMA5MajorE0ELSP_0ELNSO_7ScaleInE0ELSQ_0EEEEEENS4_6LayoutINS5_IJSC_SC_SC_EEENS5_IJNSA_ILi0EEESV_SV_EEEEENS5_IJNS4_10UnderscoreESY_SY_EEEEENS4_13SM90_TMA_LOADENS4_14ComposedLayoutINS4_7SwizzleILi1ELi4ELi3EEENS4_18smem_ptr_flag_bitsILi16EEENST_INS5_IJNSA_ILi8EEESH_EEENS5_IJSH_SC_EEEEEEEvNS4_8identityENS4_23SM90_TMA_LOAD_MULTICASTES1B_vS1C_EENS_8epilogue10collective18CollectiveEpilogueINS1F_23Sm100TmaWarpSpecializedILi3ELi2ELi32ELb1ELb0EEEJSI_NS5_IJNST_ISF_SC_EES1K_EEESJ_SK_SJ_SK_NS1F_6fusion15FusionCallbacksIS1J_NS1M_17LinearCombinationISJ_fSJ_fLNS_15FloatRoundStyleE2EEESI_S1L_JEEENS4_5SM1004TMEM4LOAD26SM100_TMEM_LOAD_16dp256b8xES11_NS12_INS13_ILi3ELi4ELi3EEES16_NST_INS5_IJS17_SF_EEENS5_IJSF_SC_EEEEEEENS4_17SM75_U32x4_LDSM_NENS4_14SM90_TMA_STOREES20_NS4_17SM90_U32x4_STSM_NENS4_39AutoVectorizingCopyWithAssumedAlignmentILi128EEEEEEvvEEEEvNT_6ParamsE)
        /*0008*/ 	.word	0x00000072


	//----- nvinfo : EIATTR_FRAME_SIZE
	.align		4
.L_19:
        /*000c*/ 	.byte	0x04, 0x11
        /*000e*/ 	.short	(.L_21 - .L_20)
	.align		4
.L_20:
        /*0010*/ 	.word	index@($__internal_2_$__cuda_sm10x_tcgen05_guardrail_trap_unallocated_columns_being_dealloced)
        /*0014*/ 	.word	0x00000000


	//----- nvinfo : EIATTR_FRAME_SIZE
	.align		4
.L_21:
        /*0018*/ 	.byte	0x04, 0x11
        /*001a*/ 	.short	(.L_23 - .L_22)
	.align		4
.L_22:
        /*001c*/ 	.word	index@($__internal_1_$__cuda_sm10x_tcgen05_guardrail_trap_phase_invalid_during_alloc)
        /*0020*/ 	.word	0x00000000


	//----- nvinfo : EIATTR_FRAME_SIZE
	.align		4
.L_23:
        /*0024*/ 	.byte	0x04, 0x11
        /*0026*/ 	.short	(.L_25 - .L_24)
	.align		4
.L_24:
        /*0028*/ 	.word	index@($__internal_0_$__cuda_sm10x_tcgen05_guardrail_trap_col_being_dealloced_not_returned_by_alloc)
        /*002c*/ 	.word	0x00000000


	//----- nvinfo : EIATTR_FRAME_SIZE
	.align		4
.L_25:
        /*0030*/ 	.byte	0x04, 0x11
        /*0032*/ 	.short	(.L_27 - .L_26)
	.align		4
.L_26:
        /*0034*/ 	.word	index@(_ZN7cutlass13device_kernelINS_4gemm6kernel13GemmUniversalIN4cute5tupleIJiiiiEEENS1_10collective13CollectiveMmaINS1_35MainloopSm100TmaUmmaWarpSpecializedILi25ELi2ELi4ENS5_IJNS4_1CILi2EEENSA_ILi1EEESC_EEEEENS5_IJNSA_ILi64EEENSA_ILi192EEENSA_ILi16EEEEEENS_6half_tENS5_IJlSC_lEEESJ_SK_NS4_8TiledMMAINS4_8MMA_AtomIJNS4_20SM100_MMA_F16BF16_SSISJ_SJ_fLi64ELi192ELNS4_4UMMA5MajorE0ELSP_0ELNSO_7ScaleInE0ELSQ_0EEEEEENS4_6LayoutINS5_IJSC_SC_SC_EEENS5_IJNSA_ILi0EEESV_SV_EEEEENS5_IJNS4_10UnderscoreESY_SY_EEEEENS4_13SM90_TMA_LOADENS4_14ComposedLayoutINS4_7SwizzleILi1ELi4ELi3EEENS4_18smem_ptr_flag_bitsILi16EEENST_INS5_IJNSA_ILi8EEESH_EEENS5_IJSH_SC_EEEEEEEvNS4_8identityENS4_23SM90_TMA_LOAD_MULTICASTES1B_vS1C_EENS_8epilogue10collective18CollectiveEpilogueINS1F_23Sm100TmaWarpSpecializedILi3ELi2ELi32ELb1ELb0EEEJSI_NS5_IJNST_ISF_SC_EES1K_EEESJ_SK_SJ_SK_NS1F_6fusion15FusionCallbacksIS1J_NS1M_17LinearCombinationISJ_fSJ_fLNS_15FloatRoundStyleE2EEESI_S1L_JEEENS4_5SM1004TMEM4LOAD26SM100_TMEM_LOAD_16dp256b8xES11_NS12_INS13_ILi3ELi4ELi3EEES16_NST_INS5_IJS17_SF_EEENS5_IJSF_SC_EEEEEEENS4_17SM75_U32x4_LDSM_NENS4_14SM90_TMA_STOREES20_NS4_17SM90_U32x4_STSM_NENS4_39AutoVectorizingCopyWithAssumedAlignmentILi128EEEEEEvvEEEEvNT_6ParamsE)
        /*0038*/ 	.word	0x00000000


	//----- nvinfo : EIATTR_MIN_STACK_SIZE
	.align		4
.L_27:
        /*003c*/ 	.byte	0x04, 0x12
        /*003e*/ 	.short	(.L_29 - .L_28)
	.align		4
.L_28:
        /*0040*/ 	.word	index@(_ZN7cutlass13device_kernelINS_4gemm6kernel13GemmUniversalIN4cute5tupleIJiiiiEEENS1_10collective13CollectiveMmaINS1_35MainloopSm100TmaUmmaWarpSpecializedILi25ELi2ELi4ENS5_IJNS4_1CILi2EEENSA_ILi1EEESC_EEEEENS5_IJNSA_ILi64EEENSA_ILi192EEENSA_ILi16EEEEEENS_6half_tENS5_IJlSC_lEEESJ_SK_NS4_8TiledMMAINS4_8MMA_AtomIJNS4_20SM100_MMA_F16BF16_SSISJ_SJ_fLi64ELi192ELNS4_4UMMA5MajorE0ELSP_0ELNSO_7ScaleInE0ELSQ_0EEEEEENS4_6LayoutINS5_IJSC_SC_SC_EEENS5_IJNSA_ILi0EEESV_SV_EEEEENS5_IJNS4_10UnderscoreESY_SY_EEEEENS4_13SM90_TMA_LOADENS4_14ComposedLayoutINS4_7SwizzleILi1ELi4ELi3EEENS4_18smem_ptr_flag_bitsILi16EEENST_INS5_IJNSA_ILi8EEESH_EEENS5_IJSH_SC_EEEEEEEvNS4_8identityENS4_23SM90_TMA_LOAD_MULTICASTES1B_vS1C_EENS_8epilogue10collective18CollectiveEpilogueINS1F_23Sm100TmaWarpSpecializedILi3ELi2ELi32ELb1ELb0EEEJSI_NS5_IJNST_ISF_SC_EES1K_EEESJ_SK_SJ_SK_NS1F_6fusion15FusionCallbacksIS1J_NS1M_17LinearCombinationISJ_fSJ_fLNS_15FloatRoundStyleE2EEESI_S1L_JEEENS4_5SM1004TMEM4LOAD26SM100_TMEM_LOAD_16dp256b8xES11_NS12_INS13_ILi3ELi4ELi3EEES16_NST_INS5_IJS17_SF_EEENS5_IJSF_SC_EEEEEEENS4_17SM75_U32x4_LDSM_NENS4_14SM90_TMA_STOREES20_NS4_17SM90_U32x4_STSM_NENS4_39AutoVectorizingCopyWithAssumedAlignmentILi128EEEEEEvvEEEEvNT_6ParamsE)
        /*0044*/ 	.word	0x00000000
.L_29:


//--------------------- .nv.compat                --------------------------
	.section	.nv.compat,"",@"SHT_CUDA_COMPAT_INFO"
	.align	4
        /*0000*/ 	.byte	0x02, 0x09, 0x01, 0x00, 0x02, 0x02, 0x02, 0x00, 0x02, 0x05, 0x05, 0x00, 0x03, 0x07, 0x01, 0x01
        /*0010*/ 	.byte	0x02, 0x03, 0x01, 0x00, 0x02, 0x06, 0x01, 0x00, 0x04, 0x0b, 0x08, 0x00, 0x09, 0x00, 0x00, 0x00
        /*0020*/ 	.byte	0x00, 0x00, 0x00, 0x00


//--------------------- .nv.info._ZN7cutlass13device_kernelINS_4gemm6kernel13GemmUniversalIN4cute5tupleIJiiiiEEENS1_10collective13CollectiveMmaINS1_35MainloopSm100TmaUmmaWarpSpecializedILi25ELi2ELi4ENS5_IJNS4_1CILi2EEENSA_ILi1EEESC_EEEEENS5_IJNSA_ILi64EEENSA_ILi192EEENSA_ILi16EEEEEENS_6half_tENS5_IJlSC_lEEESJ_SK_NS4_8TiledMMAINS4_8MMA_AtomIJNS4_20SM100_MMA_F16BF16_SSISJ_SJ_fLi64ELi192ELNS4_4UMMA5MajorE0ELSP_0ELNSO_7ScaleInE0ELSQ_0EEEEEENS4_6LayoutINS5_IJSC_SC_SC_EEENS5_IJNSA_ILi0EEESV_SV_EEEEENS5_IJNS4_10UnderscoreESY_SY_EEEEENS4_13SM90_TMA_LOADENS4_14ComposedLayoutINS4_7SwizzleILi1ELi4ELi3EEENS4_18smem_ptr_flag_bitsILi16EEENST_INS5_IJNSA_ILi8EEESH_EEENS5_IJSH_SC_EEEEEEEvNS4_8identityENS4_23SM90_TMA_LOAD_MULTICASTES1B_vS1C_EENS_8epilogue10collective18CollectiveEpilogueINS1F_23Sm100TmaWarpSpecializedILi3ELi2ELi32ELb1ELb0EEEJSI_NS5_IJNST_ISF_SC_EES1K_EEESJ_SK_SJ_SK_NS1F_6fusion15FusionCallbacksIS1J_NS1M_17LinearCombinationISJ_fSJ_fLNS_15FloatRoundStyleE2EEESI_S1L_JEEENS4_5SM1004TMEM4LOAD26SM100_TMEM_LOAD_16dp256b8xES11_NS12_INS13_ILi3ELi4ELi3EEES16_NST_INS5_IJS17_SF_EEENS5_IJSF_SC_EEEEEEENS4_17SM75_U32x4_LDSM_NENS4_14SM90_TMA_STOREES20_NS4_17SM90_U32x4_STSM_NENS4_39AutoVectorizingCopyWithAssumedAlignmentILi128EEEEEEvvEEEEvNT_6ParamsE --------------------------
	.section	.nv.info._ZN7cutlass13device_kernelINS_4gemm6kernel13GemmUniversalIN4cute5tupleIJiiiiEEENS1_10collective13CollectiveMmaINS1_35MainloopSm100TmaUmmaWarpSpecializedILi25ELi2ELi4ENS5_IJNS4_1CILi2EEENSA_ILi1EEESC_EEEEENS5_IJNSA_ILi64EEENSA_ILi192EEENSA_ILi16EEEEEENS_6half_tENS5_IJlSC_lEEESJ_SK_NS4_8TiledMMAINS4_8MMA_AtomIJNS4_20SM100_MMA_F16BF16_SSISJ_SJ_fLi64ELi192ELNS4_4UMMA5MajorE0ELSP_0ELNSO_7ScaleInE0ELSQ_0EEEEEENS4_6LayoutINS5_IJSC_SC_SC_EEENS5_IJNSA_ILi0EEESV_SV_EEEEENS5_IJNS4_10UnderscoreESY_SY_EEEEENS4_13SM90_TMA_LOADENS4_14ComposedLayoutINS4_7SwizzleILi1ELi4ELi3EEENS4_18smem_ptr_flag_bitsILi16EEENST_INS5_IJNSA_ILi8EEESH_EEENS5_IJSH_SC_EEEEEEEvNS4_8identityENS4_23SM90_TMA_LOAD_MULTICASTES1B_vS1C_EENS_8epilogue10collective18CollectiveEpilogueINS1F_23Sm100TmaWarpSpecializedILi3ELi2ELi32ELb1ELb0EEEJSI_NS5_IJNST_ISF_SC_EES1K_EEESJ_SK_SJ_SK_NS1F_6fusion15FusionCallbacksIS1J_NS1M_17LinearCombinationISJ_fSJ_fLNS_15FloatRoundStyleE2EEESI_S1L_JEEENS4_5SM1004TMEM4LOAD26SM100_TMEM_LOAD_16dp256b8xES11_NS12_INS13_ILi3ELi4ELi3EEES16_NST_INS5_IJS17_SF_EEENS5_IJSF_SC_EEEEEEENS4_17SM75_U32x4_LDSM_NENS4_14SM90_TMA_STOREES20_NS4_17SM90_U32x4_STSM_NENS4_39AutoVectorizingCopyWithAssumedAlignmentILi128EEEEEEvvEEEEvNT_6ParamsE,"",@"SHT_CUDA_INFO"
	.sectionflags	@""
	.align	4


	//----- nvinfo : EIATTR_CUDA_API_VERSION
	.align		4
        /*0000*/ 	.byte	0x04, 0x37
        /*0002*/ 	.short	(.L_31 - .L_30)
.L_30:
        /*0004*/ 	.word	0x00000082


	//----- nvinfo : EIATTR_KPARAM_INFO
	.align		4
.L_31:
        /*0008*/ 	.byte	0x04, 0x17
        /*000a*/ 	.short	(.L_33 - .L_32)
.L_32:
        /*000c*/ 	.word	0x00000000
        /*0010*/ 	.short	0x0000
        /*0012*/ 	.short	0x0000
        /*0014*/ 	.byte	0x00, 0xf0, 0x01, 0x20


	//----- nvinfo : EIATTR_AT_ENTRY_FRAGMENTS
	.align		4
.L_33:
        /*0018*/ 	.byte	0x04, 0x4f
        /*001a*/ 	.short	(.L_35 - .L_34)


	//   ....[0]....
.L_34:
        /*001c*/ 	.word	0x00000006


	//----- nvinfo : EIATTR_RESERVED_SMEM_USED
	.align		4
.L_35:
        /*0020*/ 	.byte	0x01, 0x41
	.zero		2


	//----- nvinfo : EIATTR_SPARSE_MMA_MASK
	.align		4
        /*0024*/ 	.byte	0x03, 0x50
        /*0026*/ 	.short	0x0000


	//----- nvinfo : EIATTR_TCGEN05_1CTA_USED
	.align		4
        /*0028*/ 	.byte	0x01, 0x51
	.zero		2


	//----- nvinfo : EIATTR_MAXREG_COUNT
	.align		4
        /*002c*/ 	.byte	0x03, 0x1b
        /*002e*/ 	.short	0x00ff


	//----- nvinfo : EIATTR_NUM_BARRIERS
	.align		4
        /*0030*/ 	.byte	0x02, 0x4c
        /*0032*/ 	.byte	0x07
	.zero		1


	//----- nvinfo : EIATTR_EXTERNS
	.align		4
        /*0034*/ 	.byte	0x04, 0x0f
        /*0036*/ 	.short	(.L_37 - .L_36)


	//   ....[0]....
	.align		4
.L_36:
        /*0038*/ 	.word	index@(__assertfail)


	//----- nvinfo : EIATTR_MERCURY_ISA_VERSION
	.align		4
.L_37:
        /*003c*/ 	.byte	0x03, 0x5f
        /*003e*/ 	.short	0x0101


	//----- nvinfo : EIATTR_INT_WARP_WIDE_INSTR_OFFSETS
	.align		4
        /*0040*/ 	.byte	0x04, 0x31
        /*0042*/ 	.short	(.L_39 - .L_38)


	//   ....[0]....
.L_38:
        /*0044*/ 	.word	0x00004a50


	//   ....[1]....
        /*0048*/ 	.word	0x00004a70


	//   ....[2]....
        /*004c*/ 	.word	0x00004aa0


	//   ....[3]....
        /*0050*/ 	.word	0x00005690


	//   ....[4]....
        /*0054*/ 	.word	0x000056f0


	//   ....[5]....
        /*0058*/ 	.word	0x000057e0


	//   ....[6]....
        /*005c*/ 	.word	0x00005870


	//   ....[7]....
        /*0060*/ 	.word	0x00005960


	//   ....[8]....
        /*0064*/ 	.word	0x00005a10


	//----- nvinfo : EIATTR_COOP_GROUP_MASK_REGIDS
	.align		4
.L_39:
        /*0068*/ 	.byte	0x04, 0x29
        /*006a*/ 	.short	(.L_41 - .L_40)


	//   ....[0]....
.L_40:
        /*006c*/ 	.word	0xffffffff


	//   ....[1]....
        /*0070*/ 	.word	0xffffffff


	//   ....[2]....
        /*0074*/ 	.word	0xffffffff


	//   ....[3]....
        /*0078*/ 	.word	0xffffffff


	//   ....[4]....
        /*007c*/ 	.word	0xffffffff


	//   ....[5]....
        /*0080*/ 	.word	0xffffffff


	//   ....[6]....
        /*0084*/ 	.word	0xffffffff


	//   ....[7]....
        /*0088*/ 	.word	0xffffffff


	//   ....[8]....
        /*008c*/ 	.word	0xffffffff


	//   ....[9]....
        /*0090*/ 	.word	0xffffffff


	//   ....[10]....
        /*0094*/ 	.word	0xffffffff


	//   ....[11]....
        /*0098*/ 	.word	0xffffffff


	//   ....[12]....
        /*009c*/ 	.word	0xffffffff


	//   ....[13]....
        /*00a0*/ 	.word	0xffffffff


	//----- nvinfo : EIATTR_COOP_GROUP_INSTR_OFFSETS
	.align		4
.L_41:
        /*00a4*/ 	.byte	0x04, 0x28
        /*00a6*/ 	.short	(.L_43 - .L_42)


	//   ....[0]....
.L_42:
        /*00a8*/ 	.word	0x00000080


	//   ....[1]....
        /*00ac*/ 	.word	0x000004f0


	//   ....[2]....
        /*00b0*/ 	.word	0x00000950


	//   ....[3]....
        /*00b4*/ 	.word	0x00000ad0


	//   ....[4]....
        /*00b8*/ 	.word	0x00000bd0


	//   ....[5]....
        /*00bc*/ 	.word	0x00000d40


	//   ....[6]....
        /*00c0*/ 	.word	0x00000ee0


	//   ....[7]....
        /*00c4*/ 	.word	0x000010a0


	//   ....[8]....
        /*00c8*/ 	.word	0x000022f0


	//   ....[9]....
        /*00cc*/ 	.word	0x00003da0


	//   ....[10]....
        /*00d0*/ 	.word	0x00003fb0


	//   ....[11]....
        /*00d4*/ 	.word	0x00003fe0


	//   ....[12]....
        /*00d8*/ 	.word	0x00004930


	//   ....[13]....
        /*00dc*/ 	.word	0x00004b60


	//----- nvinfo : EIATTR_VRC_CTA_INIT_COUNT
	.align		4
.L_43:
        /*00e0*/ 	.byte	0x02, 0x4a
        /*00e2*/ 	.byte	0x80
	.zero		1


	//----- nvinfo : EIATTR_SYSCALL_OFFSETS
	.align		4
        /*00e4*/ 	.byte	0x04, 0x46
        /*00e6*/ 	.short	(.L_45 - .L_44)


	//   ....[0]....
.L_44:
        /*00e8*/ 	.word	0x00006670


	//   ....[1]....
        /*00ec*/ 	.word	0x00006760


	//   ....[2]....
        /*00f0*/ 	.word	0x00006fc0


	//   ....[3]....
        /*00f4*/ 	.word	0x00007c90


	//   ....[4]....
        /*00f8*/ 	.word	0x00008920


	//----- nvinfo : EIATTR_MBARRIER_INSTR_OFFSETS
	.align		4
.L_45:
        /*00fc*/ 	.byte	0x04, 0x39
        /*00fe*/ 	.short	(.L_47 - .L_46)


	//   ....[0]....
.L_46:
        /*0100*/ 	.word	0x00000610
        /*0104*/ 	.word	0x000000ff
        /*0108*/ 	.word	0x00000000
        /*010c*/ 	.short	0x0100
        /*010e*/ 	.byte	0x04
	.zero		1


	//   ....[1]....
        /*0110*/ 	.word	0x00000620
        /*0114*/ 	.word	0x000000ff
        /*0118*/ 	.word	0x000000c8
        /*011c*/ 	.short	0x0100
        /*011e*/ 	.byte	0x04
	.zero		1


	//   ....[2]....
        /*0120*/ 	.word	0x00000630
        /*0124*/ 	.word	0x000000ff
        /*0128*/ 	.word	0x00000008
        /*012c*/ 	.short	0x0100
        /*012e*/ 	.byte	0x04
	.zero		1


	//   ....[3]....
        /*0130*/ 	.word	0x00000640
        /*0134*/ 	.word	0x000000ff
        /*0138*/ 	.word	0x000000d0
        /*013c*/ 	.short	0x0100
        /*013e*/ 	.byte	0x04
	.zero		1


	//   ....[4]....
        /*0140*/ 	.word	0x00000650
        /*0144*/ 	.word	0x000000ff
        /*0148*/ 	.word	0x00000010
        /*014c*/ 	.short	0x0100
        /*014e*/ 	.byte	0x04
	.zero		1


	//   ....[5]....
        /*0150*/ 	.word	0x00000660
        /*0154*/ 	.word	0x000000ff
        /*0158*/ 	.word	0x000000d8
        /*015c*/ 	.short	0x0100
        /*015e*/ 	.byte	0x04
	.zero		1


	//   ....[6]....
        /*0160*/ 	.word	0x00000670
        /*0164*/ 	.word	0x000000ff
        /*0168*/ 	.word	0x00000018
        /*016c*/ 	.short	0x0100
        /*016e*/ 	.byte	0x04
	.zero		1


	//   ....[7]....
        /*0170*/ 	.word	0x00000680
        /*0174*/ 	.word	0x000000ff
        /*0178*/ 	.word	0x000000e0
        /*017c*/ 	.short	0x0100
        /*017e*/ 	.byte	0x04
	.zero		1


	//   ....[8]....
        /*0180*/ 	.word	0x00000690
        /*0184*/ 	.word	0x000000ff
        /*0188*/ 	.word	0x00000020
        /*018c*/ 	.short	0x0100
        /*018e*/ 	.byte	0x04
	.zero		1


	//   ....[9]....
        /*0190*/ 	.word	0x000006a0
        /*0194*/ 	.word	0x000000ff
        /*0198*/ 	.word	0x000000e8
        /*019c*/ 	.short	0x0100
        /*019e*/ 	.byte	0x04
	.zero		1


	//   ....[10]....
        /*01a0*/ 	.word	0x000006b0
        /*01a4*/ 	.word	0x000000ff
        /*01a8*/ 	.word	0x00000028
        /*01ac*/ 	.short	0x0100
        /*01ae*/ 	.byte	0x04
	.zero		1


	//   ....[11]....
        /*01b0*/ 	.word	0x000006c0
        /*01b4*/ 	.word	0x000000ff
        /*01b8*/ 	.word	0x000000f0
        /*01bc*/ 	.short	0x0100
        /*01be*/ 	.byte	0x04
	.zero		1


	//   ....[12]....
        /*01c0*/ 	.word	0x000006d0
        /*01c4*/ 	.word	0x000000ff
        /*01c8*/ 	.word	0x00000030
        /*01cc*/ 	.short	0x0100
        /*01ce*/ 	.byte	0x04
	.zero		1


	//   ....[13]....
        /*01d0*/ 	.word	0x000006e0
        /*01d4*/ 	.word	0x000000ff
        /*01d8*/ 	.word	0x000000f8
        /*01dc*/ 	.short	0x0100
        /*01de*/ 	.byte	0x04
	.zero		1


	//   ....[14]....
        /*01e0*/ 	.word	0x000006f0
        /*01e4*/ 	.word	0x000000ff
        /*01e8*/ 	.word	0x00000038
        /*01ec*/ 	.short	0x0100
        /*01ee*/ 	.byte	0x04
	.zero		1


	//   ....[15]....
        /*01f0*/ 	.word	0x00000700
        /*01f4*/ 	.word	0x000000ff
        /*01f8*/ 	.word	0x00000100
        /*01fc*/ 	.short	0x0100
        /*01fe*/ 	.byte	0x04
	.zero		1


	//   ....[16]....
        /*0200*/ 	.word	0x00000710
        /*0204*/ 	.word	0x000000ff
        /*0208*/ 	.word	0x00000040
        /*020c*/ 	.short	0x0100
        /*020e*/ 	.byte	0x04
	.zero		1


	//   ....[17]....
        /*0210*/ 	.word	0x00000720
        /*0214*/ 	.word	0x000000ff
        /*0218*/ 	.word	0x00000108
        /*021c*/ 	.short	0x0100
        /*021e*/ 	.byte	0x04
	.zero		1


	//   ....[18]....
        /*0220*/ 	.word	0x00000730
        /*0224*/ 	.word	0x000000ff
        /*0228*/ 	.word	0x00000048
        /*022c*/ 	.short	0x0100
        /*022e*/ 	.byte	0x04
	.zero		1


	//   ....[19]....
        /*0230*/ 	.word	0x00000740
        /*0234*/ 	.word	0x000000ff
        /*0238*/ 	.word	0x00000110
        /*023c*/ 	.short	0x0100
        /*023e*/ 	.byte	0x04
	.zero		1


	//   ....[20]....
        /*0240*/ 	.word	0x00000750
        /*0244*/ 	.word	0x000000ff
        /*0248*/ 	.word	0x00000050
        /*024c*/ 	.short	0x0100
        /*024e*/ 	.byte	0x04
	.zero		1


	//   ....[21]....
        /*0250*/ 	.word	0x00000760
        /*0254*/ 	.word	0x000000ff
        /*0258*/ 	.word	0x00000118
        /*025c*/ 	.short	0x0100
        /*025e*/ 	.byte	0x04
	.zero		1


	//   ....[22]....
        /*0260*/ 	.word	0x00000770
        /*0264*/ 	.word	0x000000ff
        /*0268*/ 	.word	0x00000058
        /*026c*/ 	.short	0x0100
        /*026e*/ 	.byte	0x04
	.zero		1


	//   ....[23]....
        /*0270*/ 	.word	0x00000780
        /*0274*/ 	.word	0x000000ff
        /*0278*/ 	.word	0x00000120
        /*027c*/ 	.short	0x0100
        /*027e*/ 	.byte	0x04
	.zero		1


	//   ....[24]....
        /*0280*/ 	.word	0x00000790
        /*0284*/ 	.word	0x000000ff
        /*0288*/ 	.word	0x00000060
        /*028c*/ 	.short	0x0100
        /*028e*/ 	.byte	0x04
	.zero		1


	//   ....[25]....
        /*0290*/ 	.word	0x000007a0
        /*0294*/ 	.word	0x000000ff
        /*0298*/ 	.word	0x00000128
        /*029c*/ 	.short	0x0100
        /*029e*/ 	.byte	0x04
	.zero		1


	//   ....[26]....
        /*02a0*/ 	.word	0x000007b0
        /*02a4*/ 	.word	0x000000ff
        /*02a8*/ 	.word	0x00000068
        /*02ac*/ 	.short	0x0100
        /*02ae*/ 	.byte	0x04
	.zero		1


	//   ....[27]....
        /*02b0*/ 	.word	0x000007c0
        /*02b4*/ 	.word	0x000000ff
        /*02b8*/ 	.word	0x00000130
        /*02bc*/ 	.short	0x0100
        /*02be*/ 	.byte	0x04
	.zero		1


	//   ....[28]....
        /*02c0*/ 	.word	0x000007d0
        /*02c4*/ 	.word	0x000000ff
        /*02c8*/ 	.word	0x00000070
        /*02cc*/ 	.short	0x0100
        /*02ce*/ 	.byte	0x04
	.zero		1


	//   ....[29]....
        /*02d0*/ 	.word	0x000007e0
        /*02d4*/ 	.word	0x000000ff
        /*02d8*/ 	.word	0x00000138
        /*02dc*/ 	.short	0x0100
        /*02de*/ 	.byte	0x04
	.zero		1


	//   ....[30]....
        /*02e0*/ 	.word	0x000007f0
        /*02e4*/ 	.word	0x000000ff
        /*02e8*/ 	.word	0x00000078
        /*02ec*/ 	.short	0x0100
        /*02ee*/ 	.byte	0x04
	.zero		1


	//   ....[31]....
        /*02f0*/ 	.word	0x00000800
        /*02f4*/ 	.word	0x000000ff
        /*02f8*/ 	.word	0x00000140
        /*02fc*/ 	.short	0x0100
        /*02fe*/ 	.byte	0x04
	.zero		1


	//   ....[32]....
        /*0300*/ 	.word	0x00000810
        /*0304*/ 	.word	0x000000ff
        /*0308*/ 	.word	0x00000080
        /*030c*/ 	.short	0x0100
        /*030e*/ 	.byte	0x04
	.zero		1


	//   ....[33]....
        /*0310*/ 	.word	0x00000820
        /*0314*/ 	.word	0x000000ff
        /*0318*/ 	.word	0x00000148
        /*031c*/ 	.short	0x0100
        /*031e*/ 	.byte	0x04
	.zero		1


	//   ....[34]....
        /*0320*/ 	.word	0x00000830
        /*0324*/ 	.word	0x000000ff
        /*0328*/ 	.word	0x00000088
        /*032c*/ 	.short	0x0100
        /*032e*/ 	.byte	0x04
	.zero		1


	//   ....[35]....
        /*0330*/ 	.word	0x00000840
        /*0334*/ 	.word	0x000000ff
        /*0338*/ 	.word	0x00000150
        /*033c*/ 	.short	0x0100
        /*033e*/ 	.byte	0x04
	.zero		1


	//   ....[36]....
        /*0340*/ 	.word	0x00000850
        /*0344*/ 	.word	0x000000ff
        /*0348*/ 	.word	0x00000090
        /*034c*/ 	.short	0x0100
        /*034e*/ 	.byte	0x04
	.zero		1


	//   ....[37]....
        /*0350*/ 	.word	0x00000860
        /*0354*/ 	.word	0x000000ff
        /*0358*/ 	.word	0x00000158
        /*035c*/ 	.short	0x0100
        /*035e*/ 	.byte	0x04
	.zero		1


	//   ....[38]....
        /*0360*/ 	.word	0x00000870
        /*0364*/ 	.word	0x000000ff
        /*0368*/ 	.word	0x00000098
        /*036c*/ 	.short	0x0100
        /*036e*/ 	.byte	0x04
	.zero		1


	//   ....[39]....
        /*0370*/ 	.word	0x00000880
        /*0374*/ 	.word	0x000000ff
        /*0378*/ 	.word	0x00000160
        /*037c*/ 	.short	0x0100
        /*037e*/ 	.byte	0x04
	.zero		1


	//   ....[40]....
        /*0380*/ 	.word	0x00000890
        /*0384*/ 	.word	0x000000ff
        /*0388*/ 	.word	0x000000a0
        /*038c*/ 	.short	0x0100
        /*038e*/ 	.byte	0x04
	.zero		1


	//   ....[41]....
        /*0390*/ 	.word	0x000008a0
        /*0394*/ 	.word	0x000000ff
        /*0398*/ 	.word	0x00000168
        /*039c*/ 	.short	0x0100
        /*039e*/ 	.byte	0x04
	.zero		1


	//   ....[42]....
        /*03a0*/ 	.word	0x000008b0
        /*03a4*/ 	.word	0x000000ff
        /*03a8*/ 	.word	0x000000a8
        /*03ac*/ 	.short	0x0100
        /*03ae*/ 	.byte	0x04
	.zero		1


	//   ....[43]....
        /*03b0*/ 	.word	0x000008c0
        /*03b4*/ 	.word	0x000000ff
        /*03b8*/ 	.word	0x00000170
        /*03bc*/ 	.short	0x0100
        /*03be*/ 	.byte	0x04
	.zero		1


	//   ....[44]....
        /*03c0*/ 	.word	0x000008d0
        /*03c4*/ 	.word	0x000000ff
        /*03c8*/ 	.word	0x000000b0
        /*03cc*/ 	.short	0x0100
        /*03ce*/ 	.byte	0x04
	.zero		1


	//   ....[45]....
        /*03d0*/ 	.word	0x000008e0
        /*03d4*/ 	.word	0x000000ff
        /*03d8*/ 	.word	0x00000178
        /*03dc*/ 	.short	0x0100
        /*03de*/ 	.byte	0x04
	.zero		1


	//   ....[46]....
        /*03e0*/ 	.word	0x000008f0
        /*03e4*/ 	.word	0x000000ff
        /*03e8*/ 	.word	0x000000b8
        /*03ec*/ 	.short	0x0100
        /*03ee*/ 	.byte	0x04
	.zero		1


	//   ....[47]....
        /*03f0*/ 	.word	0x00000900
        /*03f4*/ 	.word	0x000000ff
        /*03f8*/ 	.word	0x00000180
        /*03fc*/ 	.short	0x0100
        /*03fe*/ 	.byte	0x04
	.zero		1


	//   ....[48]....
        /*0400*/ 	.word	0x00000910
        /*0404*/ 	.word	0x000000ff
        /*0408*/ 	.word	0x000000c0
        /*040c*/ 	.short	0x0100
        /*040e*/ 	.byte	0x04
	.zero		1


	//   ....[49]....
        /*0410*/ 	.word	0x00000920
        /*0414*/ 	.word	0x000000ff
        /*0418*/ 	.word	0x00000188
        /*041c*/ 	.short	0x0100
        /*041e*/ 	.byte	0x04
	.zero		1


	//   ....[50]....
        /*0420*/ 	.word	0x00000a60
        /*0424*/ 	.word	0x000000ff
        /*0428*/ 	.word	0x00000190
        /*042c*/ 	.short	0x0100
        /*042e*/ 	.byte	0x04
	.zero		1


	//   ....[51]....
        /*0430*/ 	.word	0x00000a70
        /*0434*/ 	.word	0x000000ff
        /*0438*/ 	.word	0x000001a8
        /*043c*/ 	.short	0x0100
        /*043e*/ 	.byte	0x04
	.zero		1


	//   ....[52]....
        /*0440*/ 	.word	0x00000a80
        /*0444*/ 	.word	0x000000ff
        /*0448*/ 	.word	0x00000198
        /*044c*/ 	.short	0x0100
        /*044e*/ 	.byte	0x04
	.zero		1


	//   ....[53]....
        /*0450*/ 	.word	0x00000a90
        /*0454*/ 	.word	0x000000ff
        /*0458*/ 	.word	0x000001b0
        /*045c*/ 	.short	0x0100
        /*045e*/ 	.byte	0x04
	.zero		1


	//   ....[54]....
        /*0460*/ 	.word	0x00000aa0
        /*0464*/ 	.word	0x000000ff
        /*0468*/ 	.word	0x000001a0
        /*046c*/ 	.short	0x0100
        /*046e*/ 	.byte	0x04
	.zero		1


	//   ....[55]....
        /*0470*/ 	.word	0x00000ab0
        /*0474*/ 	.word	0x000000ff
        /*0478*/ 	.word	0x000001b8
        /*047c*/ 	.short	0x0100
        /*047e*/ 	.byte	0x04
	.zero		1


	//   ....[56]....
        /*0480*/ 	.word	0x00000ba0
        /*0484*/ 	.word	0x000000ff
        /*0488*/ 	.word	0x000001c0
        /*048c*/ 	.short	0x0100
        /*048e*/ 	.byte	0x06
	.zero		1


	//   ....[57]....
        /*0490*/ 	.word	0x00000bb0
        /*0494*/ 	.word	0x000000ff
        /*0498*/ 	.word	0x000001c8
        /*049c*/ 	.short	0x0100
        /*049e*/ 	.byte	0x06
	.zero		1


	//   ....[58]....
        /*04a0*/ 	.word	0x00000cf0
        /*04a4*/ 	.word	0x000000ff
        /*04a8*/ 	.word	0x000001d0
        /*04ac*/ 	.short	0x0100
        /*04ae*/ 	.byte	0x06
	.zero		1


	//   ....[59]....
        /*04b0*/ 	.word	0x00000d00
        /*04b4*/ 	.word	0x000000ff
        /*04b8*/ 	.word	0x000001e0
        /*04bc*/ 	.short	0x0100
        /*04be*/ 	.byte	0x06
	.zero		1


	//   ....[60]....
        /*04c0*/ 	.word	0x00000d10
        /*04c4*/ 	.word	0x000000ff
        /*04c8*/ 	.word	0x000001d8
        /*04cc*/ 	.short	0x0100
        /*04ce*/ 	.byte	0x06
	.zero		1


	//   ....[61]....
        /*04d0*/ 	.word	0x00000d20
        /*04d4*/ 	.word	0x000000ff
        /*04d8*/ 	.word	0x000001e8
        /*04dc*/ 	.short	0x0100
        /*04de*/ 	.byte	0x06
	.zero		1


	//   ....[62]....
        /*04e0*/ 	.word	0x00000e50
        /*04e4*/ 	.word	0x000000ff
        /*04e8*/ 	.word	0x000001f0
        /*04ec*/ 	.short	0x0100
        /*04ee*/ 	.byte	0x04
	.zero		1


	//   ....[63]....
        /*04f0*/ 	.word	0x00000e60
        /*04f4*/ 	.word	0x000000ff
        /*04f8*/ 	.word	0x00000210
        /*04fc*/ 	.short	0x0100
        /*04fe*/ 	.byte	0x04
	.zero		1


	//   ....[64]....
        /*0500*/ 	.word	0x00000e70
        /*0504*/ 	.word	0x000000ff
        /*0508*/ 	.word	0x000001f8
        /*050c*/ 	.short	0x0100
        /*050e*/ 	.byte	0x04
	.zero		1


	//   ....[65]....
        /*0510*/ 	.word	0x00000e80
        /*0514*/ 	.word	0x000000ff
        /*0518*/ 	.word	0x00000218
        /*051c*/ 	.short	0x0100
        /*051e*/ 	.byte	0x04
	.zero		1


	//   ....[66]....
        /*0520*/ 	.word	0x00000e90
        /*0524*/ 	.word	0x000000ff
        /*0528*/ 	.word	0x00000200
        /*052c*/ 	.short	0x0100
        /*052e*/ 	.byte	0x04
	.zero		1


	//   ....[67]....
        /*0530*/ 	.word	0x00000ea0
        /*0534*/ 	.word	0x000000ff
        /*0538*/ 	.word	0x00000220
        /*053c*/ 	.short	0x0100
        /*053e*/ 	.byte	0x04
	.zero		1


	//   ....[68]....
        /*0540*/ 	.word	0x00000eb0
        /*0544*/ 	.word	0x000000ff
        /*0548*/ 	.word	0x00000208
        /*054c*/ 	.short	0x0100
        /*054e*/ 	.byte	0x04
	.zero		1


	//   ....[69]....
        /*0550*/ 	.word	0x00000ec0
        /*0554*/ 	.word	0x000000ff
        /*0558*/ 	.word	0x00000228
        /*055c*/ 	.short	0x0100
        /*055e*/ 	.byte	0x04
	.zero		1


	//   ....[70]....
        /*0560*/ 	.word	0x00000fb0
        /*0564*/ 	.word	0x000000ff
        /*0568*/ 	.word	0x00000230
        /*056c*/ 	.short	0x0100
        /*056e*/ 	.byte	0x04
	.zero		1


	//   ....[71]....
        /*0570*/ 	.word	0x00000fc0
        /*0574*/ 	.word	0x000000ff
        /*0578*/ 	.word	0x00000240
        /*057c*/ 	.short	0x0100
        /*057e*/ 	.byte	0x04
	.zero		1


	//   ....[72]....
        /*0580*/ 	.word	0x00000fd0
        /*0584*/ 	.word	0x000000ff
        /*0588*/ 	.word	0x00000238
        /*058c*/ 	.short	0x0100
        /*058e*/ 	.byte	0x04
	.zero		1


	//   ....[73]....
        /*0590*/ 	.word	0x00000fe0
        /*0594*/ 	.word	0x000000ff
        /*0598*/ 	.word	0x00000248
        /*059c*/ 	.short	0x0100
        /*059e*/ 	.byte	0x04
	.zero		1


	//   ....[74]....
        /*05a0*/ 	.word	0x00001b90
        /*05a4*/ 	.word	0x00000000
        /*05a8*/ 	.word	0x00000240
        /*05ac*/ 	.short	0x010a
        /*05ae*/ 	.byte	0xff
	.zero		1


	//   ....[75]....
        /*05b0*/ 	.word	0x00001bb0
        /*05b4*/ 	.word	0x00000000
        /*05b8*/ 	.word	0x00000230
        /*05bc*/ 	.short	0x0101
        /*05be*/ 	.byte	0xff
	.zero		1


	//   ....[76]....
        /*05c0*/ 	.word	0x00001c70
        /*05c4*/ 	.word	0x000000ff
        /*05c8*/ 	.word	0x000000c8
        /*05cc*/ 	.short	0x010a
        /*05ce*/ 	.byte	0x06
	.zero		1


	//   ....[77]....
        /*05d0*/ 	.word	0x00001cf0
        /*05d4*/ 	.word	0x000000ff
        /*05d8*/ 	.word	0x000000c8
        /*05dc*/ 	.short	0x010a
        /*05de*/ 	.byte	0x21
	.zero		1


	//   ....[78]....
        /*05e0*/ 	.word	0x00001e80
        /*05e4*/ 	.word	0x000000ff
        /*05e8*/ 	.word	0x000000c8
        /*05ec*/ 	.short	0x010a
        /*05ee*/ 	.byte	0x06
	.zero		1


	//   ....[79]....
        /*05f0*/ 	.word	0x00001fb0
        /*05f4*/ 	.word	0x000000ff
        /*05f8*/ 	.word	0x000001c8
        /*05fc*/ 	.short	0x0101
        /*05fe*/ 	.byte	0x0f
	.zero		1


	//   ....[80]....
        /*0600*/ 	.word	0x00001fd0
        /*0604*/ 	.word	0x000000ff
        /*0608*/ 	.word	0x000000c8
        /*060c*/ 	.short	0x010a
        /*060e*/ 	.byte	0x06
	.zero		1


	//   ....[81]....
        /*0610*/ 	.word	0x00002050
        /*0614*/ 	.word	0x000000ff
        /*0618*/ 	.word	0x000000c8
        /*061c*/ 	.short	0x010a
        /*061e*/ 	.byte	0x09
	.zero		1


	//   ....[82]....
        /*0620*/ 	.word	0x000021e0
        /*0624*/ 	.word	0x000000ff
        /*0628*/ 	.word	0x000000c8
        /*062c*/ 	.short	0x010a
        /*062e*/ 	.byte	0x07
	.zero		1


	//   ....[83]....
        /*0630*/ 	.word	0x00002320
        /*0634*/ 	.word	0x00000003
        /*0638*/ 	.word	0x000001d0
        /*063c*/ 	.short	0x010a
        /*063e*/ 	.byte	0xff
	.zero		1


	//   ....[84]....
        /*0640*/ 	.word	0x00002470
        /*0644*/ 	.word	0x00000000
        /*0648*/ 	.word	0x00000000
        /*064c*/ 	.short	0x0101
        /*064e*/ 	.byte	0xff
	.zero		1


	//   ....[85]....
        /*0650*/ 	.word	0x00002a20
        /*0654*/ 	.word	0x000000ff
        /*0658*/ 	.word	0x00000000
        /*065c*/ 	.short	0x010a
        /*065e*/ 	.byte	0x04
	.zero		1


	//   ....[86]....
        /*0660*/ 	.word	0x00002ab0
        /*0664*/ 	.word	0x000000ff
        /*0668*/ 	.word	0x00000000
        /*066c*/ 	.short	0x010a
        /*066e*/ 	.byte	0x05
	.zero		1


	//   ....[87]....
        /*0670*/ 	.word	0x00002b40
        /*0674*/ 	.word	0x000000ff
        /*0678*/ 	.word	0x00000000
        /*067c*/ 	.short	0x010a
        /*067e*/ 	.byte	0x05
	.zero		1


	//   ....[88]....
        /*0680*/ 	.word	0x00002bd0
        /*0684*/ 	.word	0x000000ff
        /*0688*/ 	.word	0x00000000
        /*068c*/ 	.short	0x010a
        /*068e*/ 	.byte	0x05
	.zero		1


	//   ....[89]....
        /*0690*/ 	.word	0x00002c60
        /*0694*/ 	.word	0x000000ff
        /*0698*/ 	.word	0x00000000
        /*069c*/ 	.short	0x010a
        /*069e*/ 	.byte	0x05
	.zero		1


	//   ....[90]....
        /*06a0*/ 	.word	0x00002cf0
        /*06a4*/ 	.word	0x000000ff
        /*06a8*/ 	.word	0x00000000
        /*06ac*/ 	.short	0x010a
        /*06ae*/ 	.byte	0x05
	.zero		1


	//   ....[91]....
        /*06b0*/ 	.word	0x00002d80
        /*06b4*/ 	.word	0x000000ff
        /*06b8*/ 	.word	0x00000000
        /*06bc*/ 	.short	0x010a
        /*06be*/ 	.byte	0x05
	.zero		1


	//   ....[92]....
        /*06c0*/ 	.word	0x00002e10
        /*06c4*/ 	.word	0x000000ff
        /*06c8*/ 	.word	0x00000000
        /*06cc*/ 	.short	0x010a
        /*06ce*/ 	.byte	0x05
	.zero		1


	//   ....[93]....
        /*06d0*/ 	.word	0x00002ea0
        /*06d4*/ 	.word	0x000000ff
        /*06d8*/ 	.word	0x00000000
        /*06dc*/ 	.short	0x010a
        /*06de*/ 	.byte	0x05
	.zero		1


	//   ....[94]....
        /*06e0*/ 	.word	0x00002f30
        /*06e4*/ 	.word	0x000000ff
        /*06e8*/ 	.word	0x00000000
        /*06ec*/ 	.short	0x010a
        /*06ee*/ 	.byte	0x05
	.zero		1


	//   ....[95]....
        /*06f0*/ 	.word	0x00002fc0
        /*06f4*/ 	.word	0x000000ff
        /*06f8*/ 	.word	0x00000000
        /*06fc*/ 	.short	0x010a
        /*06fe*/ 	.byte	0x05
	.zero		1


	//   ....[96]....
        /*0700*/ 	.word	0x00003050
        /*0704*/ 	.word	0x000000ff
        /*0708*/ 	.word	0x00000000
        /*070c*/ 	.short	0x010a
        /*070e*/ 	.byte	0x05
	.zero		1


	//   ....[97]....
        /*0710*/ 	.word	0x000030e0
        /*0714*/ 	.word	0x000000ff
        /*0718*/ 	.word	0x00000000
        /*071c*/ 	.short	0x010a
        /*071e*/ 	.byte	0x05
	.zero		1


	//   ....[98]....
        /*0720*/ 	.word	0x00003170
        /*0724*/ 	.word	0x000000ff
        /*0728*/ 	.word	0x00000000
        /*072c*/ 	.short	0x010a
        /*072e*/ 	.byte	0x05
	.zero		1


	//   ....[99]....
        /*0730*/ 	.word	0x00003200
        /*0734*/ 	.word	0x000000ff
        /*0738*/ 	.word	0x00000000
        /*073c*/ 	.short	0x010a
        /*073e*/ 	.byte	0x05
	.zero		1


	//   ....[100]....
        /*0740*/ 	.word	0x00003290
        /*0744*/ 	.word	0x000000ff
        /*0748*/ 	.word	0x00000000
        /*074c*/ 	.short	0x010a
        /*074e*/ 	.byte	0x05
	.zero		1


	//   ....[101]....
        /*0750*/ 	.word	0x00003320
        /*0754*/ 	.word	0x000000ff
        /*0758*/ 	.word	0x00000000
        /*075c*/ 	.short	0x010a
        /*075e*/ 	.byte	0x05
	.zero		1


	//   ....[102]....
        /*0760*/ 	.word	0x000033b0
        /*0764*/ 	.word	0x000000ff
        /*0768*/ 	.word	0x00000000
        /*076c*/ 	.short	0x010a
        /*076e*/ 	.byte	0x05
	.zero		1


	//   ....[103]....
        /*0770*/ 	.word	0x00003440
        /*0774*/ 	.word	0x000000ff
        /*0778*/ 	.word	0x00000000
        /*077c*/ 	.short	0x010a
        /*077e*/ 	.byte	0x05
	.zero		1


	//   ....[104]....
        /*0780*/ 	.word	0x000034d0
        /*0784*/ 	.word	0x000000ff
        /*0788*/ 	.word	0x00000000
        /*078c*/ 	.short	0x010a
        /*078e*/ 	.byte	0x05
	.zero		1


	//   ....[105]....
        /*0790*/ 	.word	0x00003560
        /*0794*/ 	.word	0x000000ff
        /*0798*/ 	.word	0x00000000
        /*079c*/ 	.short	0x010a
        /*079e*/ 	.byte	0x05
	.zero		1


	//   ....[106]....
        /*07a0*/ 	.word	0x000035f0
        /*07a4*/ 	.word	0x000000ff
        /*07a8*/ 	.word	0x00000000
        /*07ac*/ 	.short	0x010a
        /*07ae*/ 	.byte	0x05
	.zero		1


	//   ....[107]....
        /*07b0*/ 	.word	0x00003680
        /*07b4*/ 	.word	0x000000ff
        /*07b8*/ 	.word	0x00000000
        /*07bc*/ 	.short	0x010a
        /*07be*/ 	.byte	0x05
	.zero		1


	//   ....[108]....
        /*07c0*/ 	.word	0x00003710
        /*07c4*/ 	.word	0x000000ff
        /*07c8*/ 	.word	0x00000000
        /*07cc*/ 	.short	0x010a
        /*07ce*/ 	.byte	0x05
	.zero		1


	//   ....[109]....
        /*07d0*/ 	.word	0x000037b0
        /*07d4*/ 	.word	0x00000000
        /*07d8*/ 	.word	0x00000000
        /*07dc*/ 	.short	0x010a
        /*07de*/ 	.byte	0xff
	.zero		1


	//   ....[110]....
        /*07e0*/ 	.word	0x000038f0
        /*07e4*/ 	.word	0x00000002
        /*07e8*/ 	.word	0x00000230
        /*07ec*/ 	.short	0x010a
        /*07ee*/ 	.byte	0xff
	.zero		1


	//   ....[111]....
        /*07f0*/ 	.word	0x00003950
        /*07f4*/ 	.word	0x00000004
        /*07f8*/ 	.word	0x00000000
        /*07fc*/ 	.short	0x0101
        /*07fe*/ 	.byte	0xff
	.zero		1


	//   ....[112]....
        /*0800*/ 	.word	0x00003970
        /*0804*/ 	.word	0x000000ff
        /*0808*/ 	.word	0x000001e0
        /*080c*/ 	.short	0x010a
        /*080e*/ 	.byte	0x04
	.zero		1


	//   ....[113]....
        /*0810*/ 	.word	0x00003a90
        /*0814*/ 	.word	0x00000002
        /*0818*/ 	.word	0x000001d0
        /*081c*/ 	.short	0x010a
        /*081e*/ 	.byte	0xff
	.zero		1


	//   ....[114]....
        /*0820*/ 	.word	0x00003ba0
        /*0824*/ 	.word	0x00000002
        /*0828*/ 	.word	0x00000000
        /*082c*/ 	.short	0x0101
        /*082e*/ 	.byte	0xff
	.zero		1


	//   ....[115]....
        /*0830*/ 	.word	0x00003c30
        /*0834*/ 	.word	0x000000ff
        /*0838*/ 	.word	0x000001e0
        /*083c*/ 	.short	0x0106
        /*083e*/ 	.byte	0x04
	.zero		1


	//   ....[116]....
        /*0840*/ 	.word	0x00003c50
        /*0844*/ 	.word	0x000000ff
        /*0848*/ 	.word	0x000001e0
        /*084c*/ 	.short	0x010a
        /*084e*/ 	.byte	0x04
	.zero		1


	//   ....[117]....
        /*0850*/ 	.word	0x00003ce0
        /*0854*/ 	.word	0x000000ff
        /*0858*/ 	.word	0x000001e0
        /*085c*/ 	.short	0x0106
        /*085e*/ 	.byte	0x07
	.zero		1


	//   ....[118]....
        /*0860*/ 	.word	0x00003d20
        /*0864*/ 	.word	0x00000000
        /*0868*/ 	.word	0x000001e0
        /*086c*/ 	.short	0x010a
        /*086e*/ 	.byte	0xff
	.zero		1


	//   ....[119]....
        /*0870*/ 	.word	0x00004220
        /*0874*/ 	.word	0x00000000
        /*0878*/ 	.word	0x000001d0
        /*087c*/ 	.short	0x010a
        /*087e*/ 	.byte	0xff
	.zero		1


	//   ....[120]....
        /*0880*/ 	.word	0x00004320
        /*0884*/ 	.word	0x00000003
        /*0888*/ 	.word	0x00000000
        /*088c*/ 	.short	0x0101
        /*088e*/ 	.byte	0xff
	.zero		1


	//   ....[121]....
        /*0890*/ 	.word	0x00004330
        /*0894*/ 	.word	0x000000ff
        /*0898*/ 	.word	0x00000000
        /*089c*/ 	.short	0x010a
        /*089e*/ 	.byte	0x05
	.zero		1


	//   ....[122]....
        /*08a0*/ 	.word	0x00004350
        /*08a4*/ 	.word	0x000000ff
        /*08a8*/ 	.word	0x00000210
        /*08ac*/ 	.short	0x010a
        /*08ae*/ 	.byte	0x13
	.zero		1


	//   ....[123]....
        /*08b0*/ 	.word	0x00004480
        /*08b4*/ 	.word	0x000000ff
        /*08b8*/ 	.word	0x00000000
        /*08bc*/ 	.short	0x010a
        /*08be*/ 	.byte	0x07
	.zero		1


	//   ....[124]....
        /*08c0*/ 	.word	0x00004590
        /*08c4*/ 	.word	0x000000ff
        /*08c8*/ 	.word	0x00000000
        /*08cc*/ 	.short	0x010a
        /*08ce*/ 	.byte	0x0a
	.zero		1


	//   ....[125]....
        /*08d0*/ 	.word	0x00004760
        /*08d4*/ 	.word	0x000000ff
        /*08d8*/ 	.word	0x00000000
        /*08dc*/ 	.short	0x010a
        /*08de*/ 	.byte	0x04
	.zero		1


	//   ....[126]....
        /*08e0*/ 	.word	0x000047f0
        /*08e4*/ 	.word	0x000000ff
        /*08e8*/ 	.word	0x00000000
        /*08ec*/ 	.short	0x010a
        /*08ee*/ 	.byte	0x05
	.zero		1


	//   ....[127]....
        /*08f0*/ 	.word	0x00004880
        /*08f4*/ 	.word	0x000000ff
        /*08f8*/ 	.word	0x00000000
        /*08fc*/ 	.short	0x010a
        /*08fe*/ 	.byte	0x05
	.zero		1


	//   ....[128]....
        /*0900*/ 	.word	0x00004910
        /*0904*/ 	.word	0x000000ff
        /*0908*/ 	.word	0x00000000
        /*090c*/ 	.short	0x010a
        /*090e*/ 	.byte	0x04
	.zero		1


	//   ....[129]....
        /*0910*/ 	.word	0x00004e50
        /*0914*/ 	.word	0x00000008
        /*0918*/ 	.word	0x000001d0
        /*091c*/ 	.short	0x010a
        /*091e*/ 	.byte	0xff
	.zero		1


	//   ....[130]....
        /*0920*/ 	.word	0x00004fc0
        /*0924*/ 	.word	0x00000000
        /*0928*/ 	.word	0x00000000
        /*092c*/ 	.short	0x0101
        /*092e*/ 	.byte	0xff
	.zero		1


	//   ....[131]....
        /*0930*/ 	.word	0x000054a0
        /*0934*/ 	.word	0x000000ff
        /*0938*/ 	.word	0x000001c8
        /*093c*/ 	.short	0x010a
        /*093e*/ 	.byte	0x15
	.zero		1


	//   ....[132]....
        /*0940*/ 	.word	0x00005630
        /*0944*/ 	.word	0x000000ff
        /*0948*/ 	.word	0x000001a8
        /*094c*/ 	.short	0x010a
        /*094e*/ 	.byte	0x15
	.zero		1


	//   ....[133]....
        /*0950*/ 	.word	0x00005790
        /*0954*/ 	.word	0x000000ff
        /*0958*/ 	.word	0x00000190
        /*095c*/ 	.short	0x010b
        /*095e*/ 	.byte	0x15
	.zero		1


	//   ....[134]....
        /*0960*/ 	.word	0x000057a0
        /*0964*/ 	.word	0x000000ff
        /*0968*/ 	.word	0x00000000
        /*096c*/ 	.short	0x0101
        /*096e*/ 	.byte	0x2b
	.zero		1


	//   ....[135]....
        /*0970*/ 	.word	0x000057b0
        /*0974*/ 	.word	0x000000ff
        /*0978*/ 	.word	0x000001b0
        /*097c*/ 	.short	0x010a
        /*097e*/ 	.byte	0x15
	.zero		1


	//   ....[136]....
        /*0980*/ 	.word	0x00005910
        /*0984*/ 	.word	0x000000ff
        /*0988*/ 	.word	0x00000198
        /*098c*/ 	.short	0x010b
        /*098e*/ 	.byte	0x15
	.zero		1


	//   ....[137]....
        /*0990*/ 	.word	0x00005920
        /*0994*/ 	.word	0x000000ff
        /*0998*/ 	.word	0x00000000
        /*099c*/ 	.short	0x0101
        /*099e*/ 	.byte	0x29
	.zero		1


	//   ....[138]....
        /*09a0*/ 	.word	0x00005930
        /*09a4*/ 	.word	0x000000ff
        /*09a8*/ 	.word	0x000001b8
        /*09ac*/ 	.short	0x010a
        /*09ae*/ 	.byte	0x15
	.zero		1


	//   ....[139]....
        /*09b0*/ 	.word	0x00005b20
        /*09b4*/ 	.word	0x000000ff
        /*09b8*/ 	.word	0x000001a0
        /*09bc*/ 	.short	0x010b
        /*09be*/ 	.byte	0x15
	.zero		1


	//   ....[140]....
        /*09c0*/ 	.word	0x00005b30
        /*09c4*/ 	.word	0x000000ff
        /*09c8*/ 	.word	0x00000000
        /*09cc*/ 	.short	0x0101
        /*09ce*/ 	.byte	0x28
	.zero		1


	//   ....[141]....
        /*09d0*/ 	.word	0x00005b60
        /*09d4*/ 	.word	0x000000ff
        /*09d8*/ 	.word	0x000001a8
        /*09dc*/ 	.short	0x010a
        /*09de*/ 	.byte	0x15
	.zero		1


	//   ....[142]....
        /*09e0*/ 	.word	0x00005b80
        /*09e4*/ 	.word	0x000000ff
        /*09e8*/ 	.word	0x000001b0
        /*09ec*/ 	.short	0x010a
        /*09ee*/ 	.byte	0x15
	.zero		1


	//   ....[143]....
        /*09f0*/ 	.word	0x00005bc0
        /*09f4*/ 	.word	0x00000000
        /*09f8*/ 	.word	0x000001b8
        /*09fc*/ 	.short	0x010a
        /*09fe*/ 	.byte	0xff
	.zero		1


	//   ....[144]....
        /*0a00*/ 	.word	0x00005f00
        /*0a04*/ 	.word	0x00000008
        /*0a08*/ 	.word	0x000001d0
        /*0a0c*/ 	.short	0x010a
        /*0a0e*/ 	.byte	0xff
	.zero		1


	//   ....[145]....
        /*0a10*/ 	.word	0x00006080
        /*0a14*/ 	.word	0x00000000
        /*0a18*/ 	.word	0x00000000
        /*0a1c*/ 	.short	0x0101
        /*0a1e*/ 	.byte	0xff
	.zero		1


	//   ....[146]....
        /*0a20*/ 	.word	0x00006c10
        /*0a24*/ 	.word	0x000000ff
        /*0a28*/ 	.word	0x00000190
        /*0a2c*/ 	.short	0x010a
        /*0a2e*/ 	.byte	0x2c
	.zero		1


	//   ....[147]....
        /*0a30*/ 	.word	0x00006c80
        /*0a34*/ 	.word	0x0000005f
        /*0a38*/ 	.word	0x000001f0
        /*0a3c*/ 	.short	0x010a
        /*0a3e*/ 	.byte	0xff
	.zero		1


	//   ....[148]....
        /*0a40*/ 	.word	0x00006da0
        /*0a44*/ 	.word	0x000000ff
        /*0a48*/ 	.word	0x00000190
        /*0a4c*/ 	.short	0x010a
        /*0a4e*/ 	.byte	0x2c
	.zero		1


	//   ....[149]....
        /*0a50*/ 	.word	0x00006ea0
        /*0a54*/ 	.word	0x0000005f
        /*0a58*/ 	.word	0x000001f0
        /*0a5c*/ 	.short	0x010a
        /*0a5e*/ 	.byte	0xff
	.zero		1


	//   ....[150]....
        /*0a60*/ 	.word	0x000079b0
        /*0a64*/ 	.word	0x00000000
        /*0a68*/ 	.word	0x00000000
        /*0a6c*/ 	.short	0x0101
        /*0a6e*/ 	.byte	0xff
	.zero		1


	//   ....[151]....
        /*0a70*/ 	.word	0x000079c0
        /*0a74*/ 	.word	0x00000003
        /*0a78*/ 	.word	0x00000190
        /*0a7c*/ 	.short	0x010a
        /*0a7e*/ 	.byte	0xff
	.zero		1


	//   ....[152]....
        /*0a80*/ 	.word	0x00007a90
        /*0a84*/ 	.word	0x00000003
        /*0a88*/ 	.word	0x00000190
        /*0a8c*/ 	.short	0x010a
        /*0a8e*/ 	.byte	0xff
	.zero		1


	//   ....[153]....
        /*0a90*/ 	.word	0x00008640
        /*0a94*/ 	.word	0x00000000
        /*0a98*/ 	.word	0x00000000
        /*0a9c*/ 	.short	0x0101
        /*0a9e*/ 	.byte	0xff
	.zero		1


	//   ....[154]....
        /*0aa0*/ 	.word	0x00008650
        /*0aa4*/ 	.word	0x00000005
        /*0aa8*/ 	.word	0x00000190
        /*0aac*/ 	.short	0x010a
        /*0aae*/ 	.byte	0xff
	.zero		1


	//   ....[155]....
        /*0ab0*/ 	.word	0x00008720
        /*0ab4*/ 	.word	0x00000005
        /*0ab8*/ 	.word	0x00000190
        /*0abc*/ 	.short	0x010a
        /*0abe*/ 	.byte	0xff
	.zero		1


	//   ....[156]....
        /*0ac0*/ 	.word	0x00008b60
        /*0ac4*/ 	.word	0x000000ff
        /*0ac8*/ 	.word	0x00000000
        /*0acc*/ 	.short	0x0101
        /*0ace*/ 	.byte	0x04
	.zero		1


	//   ....[157]....
        /*0ad0*/ 	.word	0x00009330
        /*0ad4*/ 	.word	0x00000003
        /*0ad8*/ 	.word	0x00000000
        /*0adc*/ 	.short	0x0101
        /*0ade*/ 	.byte	0xff
	.zero		1


	//   ....[158]....
        /*0ae0*/ 	.word	0x000095d0
        /*0ae4*/ 	.word	0x000000ff
        /*0ae8*/ 	.word	0x00000000
        /*0aec*/ 	.short	0x0101
        /*0aee*/ 	.byte	0x04
	.zero		1


	//   ....[159]....
        /*0af0*/ 	.word	0x000095f0
        /*0af4*/ 	.word	0x00000000
        /*0af8*/ 	.word	0x00000240
        /*0afc*/ 	.short	0x010a
        /*0afe*/ 	.byte	0xff
	.zero		1


	//   ....[160]....
        /*0b00*/ 	.word	0x00009650
        /*0b04*/ 	.word	0x00000000
        /*0b08*/ 	.word	0x000000c8
        /*0b0c*/ 	.short	0x010a
        /*0b0e*/ 	.byte	0xff
	.zero		1


	//   ....[161]....
        /*0b10*/ 	.word	0x000096b0
        /*0b14*/ 	.word	0x00000000
        /*0b18*/ 	.word	0x000000c8
        /*0b1c*/ 	.short	0x010a
        /*0b1e*/ 	.byte	0xff
	.zero		1


	//   ....[162]....
        /*0b20*/ 	.word	0x00009700
        /*0b24*/ 	.word	0x00000003
        /*0b28*/ 	.word	0x000001d0
        /*0b2c*/ 	.short	0x010a
        /*0b2e*/ 	.byte	0xff
	.zero		1


	//   ....[163]....
        /*0b30*/ 	.word	0x00009760
        /*0b34*/ 	.word	0x00000000
        /*0b38*/ 	.word	0x00000000
        /*0b3c*/ 	.short	0x010a
        /*0b3e*/ 	.byte	0xff
	.zero		1


	//   ....[164]....
        /*0b40*/ 	.word	0x000097c0
        /*0b44*/ 	.word	0x00000000
        /*0b48*/ 	.word	0x00000000
        /*0b4c*/ 	.short	0x010a
        /*0b4e*/ 	.byte	0xff
	.zero		1


	//   ....[165]....
        /*0b50*/ 	.word	0x00009820
        /*0b54*/ 	.word	0x00000000
        /*0b58*/ 	.word	0x00000000
        /*0b5c*/ 	.short	0x010a
        /*0b5e*/ 	.byte	0xff
	.zero		1


	//   ....[166]....
        /*0b60*/ 	.word	0x00009880
        /*0b64*/ 	.word	0x00000000
        /*0b68*/ 	.word	0x00000000
        /*0b6c*/ 	.short	0x010a
        /*0b6e*/ 	.byte	0xff
	.zero		1


	//   ....[167]....
        /*0b70*/ 	.word	0x000098e0
        /*0b74*/ 	.word	0x00000000
        /*0b78*/ 	.word	0x00000000
        /*0b7c*/ 	.short	0x010a
        /*0b7e*/ 	.byte	0xff
	.zero		1


	//   ....[168]....
        /*0b80*/ 	.word	0x00009940
        /*0b84*/ 	.word	0x00000000
        /*0b88*/ 	.word	0x00000000
        /*0b8c*/ 	.short	0x010a
        /*0b8e*/ 	.byte	0xff
	.zero		1


	//   ....[169]....
        /*0b90*/ 	.word	0x000099a0
        /*0b94*/ 	.word	0x00000000
        /*0b98*/ 	.word	0x00000000
        /*0b9c*/ 	.short	0x010a
        /*0b9e*/ 	.byte	0xff
	.zero		1


	//   ....[170]....
        /*0ba0*/ 	.word	0x00009a00
        /*0ba4*/ 	.word	0x00000000
        /*0ba8*/ 	.word	0x00000000
        /*0bac*/ 	.short	0x010a
        /*0bae*/ 	.byte	0xff
	.zero		1


	//   ....[171]....
        /*0bb0*/ 	.word	0x00009a60
        /*0bb4*/ 	.word	0x00000000
        /*0bb8*/ 	.word	0x00000000
        /*0bbc*/ 	.short	0x010a
        /*0bbe*/ 	.byte	0xff
	.zero		1


	//   ....[172]....
        /*0bc0*/ 	.word	0x00009ac0
        /*0bc4*/ 	.word	0x00000000
        /*0bc8*/ 	.word	0x00000000
        /*0bcc*/ 	.short	0x010a
        /*0bce*/ 	.byte	0xff
	.zero		1


	//   ....[173]....
        /*0bd0*/ 	.word	0x00009b20
        /*0bd4*/ 	.word	0x00000000
        /*0bd8*/ 	.word	0x00000000
        /*0bdc*/ 	.short	0x010a
        /*0bde*/ 	.byte	0xff
	.zero		1


	//   ....[174]....
        /*0be0*/ 	.word	0x00009b80
        /*0be4*/ 	.word	0x00000000
        /*0be8*/ 	.word	0x00000000
        /*0bec*/ 	.short	0x010a
        /*0bee*/ 	.byte	0xff
	.zero		1


	//   ....[175]....
        /*0bf0*/ 	.word	0x00009be0
        /*0bf4*/ 	.word	0x00000000
        /*0bf8*/ 	.word	0x00000000
        /*0bfc*/ 	.short	0x010a
        /*0bfe*/ 	.byte	0xff
	.zero		1


	//   ....[176]....
        /*0c00*/ 	.word	0x00009c40
        /*0c04*/ 	.word	0x00000000
        /*0c08*/ 	.word	0x00000000
        /*0c0c*/ 	.short	0x010a
        /*0c0e*/ 	.byte	0xff
	.zero		1


	//   ....[177]....
        /*0c10*/ 	.word	0x00009ca0
        /*0c14*/ 	.word	0x00000000
        /*0c18*/ 	.word	0x00000000
        /*0c1c*/ 	.short	0x010a
        /*0c1e*/ 	.byte	0xff
	.zero		1


	//   ....[178]....
        /*0c20*/ 	.word	0x00009d00
        /*0c24*/ 	.word	0x00000000
        /*0c28*/ 	.word	0x00000000
        /*0c2c*/ 	.short	0x010a
        /*0c2e*/ 	.byte	0xff
	.zero		1


	//   ....[179]....
        /*0c30*/ 	.word	0x00009d60
        /*0c34*/ 	.word	0x00000000
        /*0c38*/ 	.word	0x00000000
        /*0c3c*/ 	.short	0x010a
        /*0c3e*/ 	.byte	0xff
	.zero		1


	//   ....[180]....
        /*0c40*/ 	.word	0x00009dc0
        /*0c44*/ 	.word	0x00000000
        /*0c48*/ 	.word	0x00000000
        /*0c4c*/ 	.short	0x010a
        /*0c4e*/ 	.byte	0xff
	.zero		1


	//   ....[181]....
        /*0c50*/ 	.word	0x00009e20
        /*0c54*/ 	.word	0x00000000
        /*0c58*/ 	.word	0x00000000
        /*0c5c*/ 	.short	0x010a
        /*0c5e*/ 	.byte	0xff
	.zero		1


	//   ....[182]....
        /*0c60*/ 	.word	0x00009e80
        /*0c64*/ 	.word	0x00000000
        /*0c68*/ 	.word	0x00000000
        /*0c6c*/ 	.short	0x010a
        /*0c6e*/ 	.byte	0xff
	.zero		1


	//   ....[183]....
        /*0c70*/ 	.word	0x00009ee0
        /*0c74*/ 	.word	0x00000000
        /*0c78*/ 	.word	0x00000000
        /*0c7c*/ 	.short	0x010a
        /*0c7e*/ 	.byte	0xff
	.zero		1


	//   ....[184]....
        /*0c80*/ 	.word	0x00009f40
        /*0c84*/ 	.word	0x00000000
        /*0c88*/ 	.word	0x00000000
        /*0c8c*/ 	.short	0x010a
        /*0c8e*/ 	.byte	0xff
	.zero		1


	//   ....[185]....
        /*0c90*/ 	.word	0x00009fa0
        /*0c94*/ 	.word	0x00000000
        /*0c98*/ 	.word	0x00000000
        /*0c9c*/ 	.short	0x010a
        /*0c9e*/ 	.byte	0xff
	.zero		1


	//   ....[186]....
        /*0ca0*/ 	.word	0x0000a000
        /*0ca4*/ 	.word	0x00000000
        /*0ca8*/ 	.word	0x00000000
        /*0cac*/ 	.short	0x010a
        /*0cae*/ 	.byte	0xff
	.zero		1


	//   ....[187]....
        /*0cb0*/ 	.word	0x0000a050
        /*0cb4*/ 	.word	0x00000002
        /*0cb8*/ 	.word	0x00000230
        /*0cbc*/ 	.short	0x010a
        /*0cbe*/ 	.byte	0xff
	.zero		1


	//   ....[188]....
        /*0cc0*/ 	.word	0x0000a0b0
        /*0cc4*/ 	.word	0x00000002
        /*0cc8*/ 	.word	0x000001e0
        /*0ccc*/ 	.short	0x010a
        /*0cce*/ 	.byte	0xff
	.zero		1


	//   ....[189]....
        /*0cd0*/ 	.word	0x0000a100
        /*0cd4*/ 	.word	0x00000002
        /*0cd8*/ 	.word	0x000001d0
        /*0cdc*/ 	.short	0x010a
        /*0cde*/ 	.byte	0xff
	.zero		1


	//   ....[190]....
        /*0ce0*/ 	.word	0x0000a160
        /*0ce4*/ 	.word	0x00000000
        /*0ce8*/ 	.word	0x000001e0
        /*0cec*/ 	.short	0x010a
        /*0cee*/ 	.byte	0xff
	.zero		1


	//   ....[191]....
        /*0cf0*/ 	.word	0x0000a1b0
        /*0cf4*/ 	.word	0x00000000
        /*0cf8*/ 	.word	0x000001d0
        /*0cfc*/ 	.short	0x010a
        /*0cfe*/ 	.byte	0xff
	.zero		1


	//   ....[192]....
        /*0d00*/ 	.word	0x0000a210
        /*0d04*/ 	.word	0x00000003
        /*0d08*/ 	.word	0x00000210
        /*0d0c*/ 	.short	0x010a
        /*0d0e*/ 	.byte	0xff
	.zero		1


	//   ....[193]....
        /*0d10*/ 	.word	0x0000a270
        /*0d14*/ 	.word	0x00000000
        /*0d18*/ 	.word	0x00000000
        /*0d1c*/ 	.short	0x010a
        /*0d1e*/ 	.byte	0xff
	.zero		1


	//   ....[194]....
        /*0d20*/ 	.word	0x0000a2d0
        /*0d24*/ 	.word	0x00000000
        /*0d28*/ 	.word	0x00000000
        /*0d2c*/ 	.short	0x010a
        /*0d2e*/ 	.byte	0xff
	.zero		1


	//   ....[195]....
        /*0d30*/ 	.word	0x0000a330
        /*0d34*/ 	.word	0x00000000
        /*0d38*/ 	.word	0x00000000
        /*0d3c*/ 	.short	0x010a
        /*0d3e*/ 	.byte	0xff
	.zero		1


	//   ....[196]....
        /*0d40*/ 	.word	0x0000a390
        /*0d44*/ 	.word	0x00000000
        /*0d48*/ 	.word	0x00000000
        /*0d4c*/ 	.short	0x010a
        /*0d4e*/ 	.byte	0xff
	.zero		1


	//   ....[197]....
        /*0d50*/ 	.word	0x0000a3f0
        /*0d54*/ 	.word	0x00000000
        /*0d58*/ 	.word	0x00000000
        /*0d5c*/ 	.short	0x010a
        /*0d5e*/ 	.byte	0xff
	.zero		1


	//   ....[198]....
        /*0d60*/ 	.word	0x0000a440
        /*0d64*/ 	.word	0x00000008
        /*0d68*/ 	.word	0x000001d0
        /*0d6c*/ 	.short	0x010a
        /*0d6e*/ 	.byte	0xff
	.zero		1


	//   ....[199]....
        /*0d70*/ 	.word	0x0000a4a0
        /*0d74*/ 	.word	0x00000000
        /*0d78*/ 	.word	0x000001c8
        /*0d7c*/ 	.short	0x010a
        /*0d7e*/ 	.byte	0xff
	.zero		1


	//   ....[200]....
        /*0d80*/ 	.word	0x0000a500
        /*0d84*/ 	.word	0x00000005
        /*0d88*/ 	.word	0x000001a8
        /*0d8c*/ 	.short	0x010a
        /*0d8e*/ 	.byte	0xff
	.zero		1


	//   ....[201]....
        /*0d90*/ 	.word	0x0000a560
        /*0d94*/ 	.word	0x00000005
        /*0d98*/ 	.word	0x000001b0
        /*0d9c*/ 	.short	0x010a
        /*0d9e*/ 	.byte	0xff
	.zero		1


	//   ....[202]....
        /*0da0*/ 	.word	0x0000a5c0
        /*0da4*/ 	.word	0x00000005
        /*0da8*/ 	.word	0x000001b8
        /*0dac*/ 	.short	0x010a
        /*0dae*/ 	.byte	0xff
	.zero		1


	//   ....[203]....
        /*0db0*/ 	.word	0x0000a620
        /*0db4*/ 	.word	0x00000000
        /*0db8*/ 	.word	0x000001a8
        /*0dbc*/ 	.short	0x010a
        /*0dbe*/ 	.byte	0xff
	.zero		1


	//   ....[204]....
        /*0dc0*/ 	.word	0x0000a680
        /*0dc4*/ 	.word	0x00000000
        /*0dc8*/ 	.word	0x000001b0
        /*0dcc*/ 	.short	0x010a
        /*0dce*/ 	.byte	0xff
	.zero		1


	//   ....[205]....
        /*0dd0*/ 	.word	0x0000a6d0
        /*0dd4*/ 	.word	0x00000008
        /*0dd8*/ 	.word	0x000001d0
        /*0ddc*/ 	.short	0x010a
        /*0dde*/ 	.byte	0xff
	.zero		1


	//   ....[206]....
        /*0de0*/ 	.word	0x0000a730
        /*0de4*/ 	.word	0x00000003
        /*0de8*/ 	.word	0x00000190
        /*0dec*/ 	.short	0x010a
        /*0dee*/ 	.byte	0xff
	.zero		1


	//   ....[207]....
        /*0df0*/ 	.word	0x0000a780
        /*0df4*/ 	.word	0x0000005f
        /*0df8*/ 	.word	0x000001f0
        /*0dfc*/ 	.short	0x010a
        /*0dfe*/ 	.byte	0xff
	.zero		1


	//   ....[208]....
        /*0e00*/ 	.word	0x0000a7d0
        /*0e04*/ 	.word	0x00000003
        /*0e08*/ 	.word	0x00000190
        /*0e0c*/ 	.short	0x010a
        /*0e0e*/ 	.byte	0xff
	.zero		1


	//   ....[209]....
        /*0e10*/ 	.word	0x0000a820
        /*0e14*/ 	.word	0x00000005
        /*0e18*/ 	.word	0x00000190
        /*0e1c*/ 	.short	0x010a
        /*0e1e*/ 	.byte	0xff
	.zero		1


	//----- nvinfo : EIATTR_NUM_MBARRIERS
	.align		4
.L_47:
        /*0e20*/ 	.byte	0x03, 0x38
        /*0e22*/ 	.short	0x004a


	//----- nvinfo : EIATTR_EXIT_INSTR_OFFSETS
	.align		4
        /*0e24*/ 	.byte	0x04, 0x1c
        /*0e26*/ 	.short	(.L_49 - .L_48)


	//   ....[0]....
.L_48:
        /*0e28*/ 	.word	0x000037e0


	//   ....[1]....
        /*0e2c*/ 	.word	0x00003cf0


	//   ....[2]....
        /*0e30*/ 	.word	0x00003d50


	//   ....[3]....
        /*0e34*/ 	.word	0x00004b70


	//   ....[4]....
        /*0e38*/ 	.word	0x00005bf0


	//   ....[5]....
        /*0e3c*/ 	.word	0x00005c30


	//   ....[6]....
        /*0e40*/ 	.word	0x000094b0


	//   ....[7]....
        /*0e44*/ 	.word	0x00009530


	//   ....[8]....
        /*0e48*/ 	.word	0x00009560


	//   ....[9]....
        /*0e4c*/ 	.word	0x000095e0


	//----- nvinfo : EIATTR_MAX_THREADS
	.align		4
.L_49:
        /*0e50*/ 	.byte	0x04, 0x05
        /*0e52*/ 	.short	(.L_51 - .L_50)
.L_50:
        /*0e54*/ 	.word	0x00000100
        /*0e58*/ 	.word	0x00000001
        /*0e5c*/ 	.word	0x00000001


	//----- nvinfo : EIATTR_CRS_STACK_SIZE
	.align		4
.L_51:
        /*0e60*/ 	.byte	0x04, 0x1e
        /*0e62*/ 	.short	(.L_53 - .L_52)
.L_52:
        /*0e64*/ 	.word	0x00000000


	//----- nvinfo : EIATTR_CBANK_PARAM_SIZE
	.align		4
.L_53:
        /*0e68*/ 	.byte	0x03, 0x19
        /*0e6a*/ 	.short	0x0800


	//----- nvinfo : EIATTR_PARAM_CBANK
	.align		4
        /*0e6c*/ 	.byte	0x04, 0x0a
        /*0e6e*/ 	.short	(.L_55 - .L_54)
	.align		4
.L_54:
        /*0e70*/ 	.word	index@(.nv.constant0._ZN7cutlass13device_kernelINS_4gemm6kernel13GemmUniversalIN4cute5tupleIJiiiiEEENS1_10collective13CollectiveMmaINS1_35MainloopSm100TmaUmmaWarpSpecializedILi25ELi2ELi4ENS5_IJNS4_1CILi2EEENSA_ILi1EEESC_EEEEENS5_IJNSA_ILi64EEENSA_ILi192EEENSA_ILi16EEEEEENS_6half_tENS5_IJlSC_lEEESJ_SK_NS4_8TiledMMAINS4_8MMA_AtomIJNS4_20SM100_MMA_F16BF16_SSISJ_SJ_fLi64ELi192ELNS4_4UMMA5MajorE0ELSP_0ELNSO_7ScaleInE0ELSQ_0EEEEEENS4_6LayoutINS5_IJSC_SC_SC_EEENS5_IJNSA_ILi0EEESV_SV_EEEEENS5_IJNS4_10UnderscoreESY_SY_EEEEENS4_13SM90_TMA_LOADENS4_14ComposedLayoutINS4_7SwizzleILi1ELi4ELi3EEENS4_18smem_ptr_flag_bitsILi16EEENST_INS5_IJNSA_ILi8EEESH_EEENS5_IJSH_SC_EEEEEEEvNS4_8identityENS4_23SM90_TMA_LOAD_MULTICASTES1B_vS1C_EENS_8epilogue10collective18CollectiveEpilogueINS1F_23Sm100TmaWarpSpecializedILi3ELi2ELi32ELb1ELb0EEEJSI_NS5_IJNST_ISF_SC_EES1K_EEESJ_SK_SJ_SK_NS1F_6fusion15FusionCallbacksIS1J_NS1M_17LinearCombinationISJ_fSJ_fLNS_15FloatRoundStyleE2EEESI_S1L_JEEENS4_5SM1004TMEM4LOAD26SM100_TMEM_LOAD_16dp256b8xES11_NS12_INS13_ILi3ELi4ELi3EEES16_NST_INS5_IJS17_SF_EEENS5_IJSF_SC_EEEEEEENS4_17SM75_U32x4_LDSM_NENS4_14SM90_TMA_STOREES20_NS4_17SM90_U32x4_STSM_NENS4_39AutoVectorizingCopyWithAssumedAlignmentILi128EEEEEEvvEEEEvNT_6ParamsE)
        /*0e74*/ 	.short	0x0380
        /*0e76*/ 	.short	0x0800


	//----- nvinfo : EIATTR_SW_WAR
	.align		4
.L_55:
        /*0e78*/ 	.byte	0x04, 0x36
        /*0e7a*/ 	.short	(.L_57 - .L_56)
.L_56:
        /*0e7c*/ 	.word	0x00000008
.L_57:


//--------------------- .nv.callgraph             --------------------------
	.section	.nv.callgraph,"",@"SHT_CUDA_CALLGRAPH"
	.align	4
	.sectionentsize	8
	.align		4
        /*0000*/ 	.word	0x00000000
	.align		4
        /*0004*/ 	.word	0xffffffff
	.align		4
        /*0008*/ 	.word	index@(_ZN7cutlass13device_kernelINS_4gemm6kernel13GemmUniversalIN4cute5tupleIJiiiiEEENS1_10collective13CollectiveMmaINS1_35MainloopSm100TmaUmmaWarpSpecializedILi25ELi2ELi4ENS5_IJNS4_1CILi2EEENSA_ILi1EEESC_EEEEENS5_IJNSA_ILi64EEENSA_ILi192EEENSA_ILi16EEEEEENS_6half_tENS5_IJlSC_lEEESJ_SK_NS4_8TiledMMAINS4_8MMA_AtomIJNS4_20SM100_MMA_F16BF16_SSISJ_SJ_fLi64ELi192ELNS4_4UMMA5MajorE0ELSP_0ELNSO_7ScaleInE0ELSQ_0EEEEEENS4_6LayoutINS5_IJSC_SC_SC_EEENS5_IJNSA_ILi0EEESV_SV_EEEEENS5_IJNS4_10UnderscoreESY_SY_EEEEENS4_13SM90_TMA_LOADENS4_14ComposedLayoutINS4_7SwizzleILi1ELi4ELi3EEENS4_18smem_ptr_flag_bitsILi16EEENST_INS5_IJNSA_ILi8EEESH_EEENS5_IJSH_SC_EEEEEEEvNS4_8identityENS4_23SM90_TMA_LOAD_MULTICASTES1B_vS1C_EENS_8epilogue10collective18CollectiveEpilogueINS1F_23Sm100TmaWarpSpecializedILi3ELi2ELi32ELb1ELb0EEEJSI_NS5_IJNST_ISF_SC_EES1K_EEESJ_SK_SJ_SK_NS1F_6fusion15FusionCallbacksIS1J_NS1M_17LinearCombinationISJ_fSJ_fLNS_15FloatRoundStyleE2EEESI_S1L_JEEENS4_5SM1004TMEM4LOAD26SM100_TMEM_LOAD_16dp256b8xES11_NS12_INS13_ILi3ELi4ELi3EEES16_NST_INS5_IJS17_SF_EEENS5_IJSF_SC_EEEEEEENS4_17SM75_U32x4_LDSM_NENS4_14SM90_TMA_STOREES20_NS4_17SM90_U32x4_STSM_NENS4_39AutoVectorizingCopyWithAssumedAlignmentILi128EEEEEEvvEEEEvNT_6ParamsE)
	.align		4
        /*000c*/ 	.word	index@(__assertfail)
	.align		4
        /*0010*/ 	.word	0x00000000
	.align		4
        /*0014*/ 	.word	0xfffffffe
	.align		4
        /*0018*/ 	.word	0x00000000
	.align		4
        /*001c*/ 	.word	0xfffffffd
	.align		4
        /*0020*/ 	.word	0x00000000
	.align		4
        /*0024*/ 	.word	0xfffffffc


//--------------------- .nv.constant4             --------------------------
	.section	.nv.constant4,"a",@progbits
	.align	8
	.align		8
.nv.constant4:
        /*0000*/ 	.dword	__assertfail
	.align		8
        /*0008*/ 	.dword	__unnamed_1
	.align		8
        /*0010*/ 	.dword	__unnamed_2
	.align		8
        /*0018*/ 	.dword	_ZN39_INTERNAL_55bdd7cf_4_k_cu_ce55518f_47734cuda3std3__45__cpo5beginE
	.align		8
        /*0020*/ 	.dword	_ZN39_INTERNAL_55bdd7cf_4_k_cu_ce55518f_47734cuda3std3__45__cpo3endE
	.align		8
        /*0028*/ 	.dword	_ZN39_INTERNAL_55bdd7cf_4_k_cu_ce55518f_47734cuda3std3__45__cpo6cbeginE
	.align		8
        /*0030*/ 	.dword	_ZN39_INTERNAL_55bdd7cf_4_k_cu_ce55518f_47734cuda3std3__45__cpo4cendE
	.align		8
        /*0038*/ 	.dword	_ZN39_INTERNAL_55bdd7cf_4_k_cu_ce55518f_47734cuda3std3__441_GLOBAL__N__55bdd7cf_4_k_cu_ce55518f_47736ignoreE
	.align		8
        /*0040*/ 	.dword	_ZN39_INTERNAL_55bdd7cf_4_k_cu_ce55518f_47734cuda3std3__419piecewise_constructE
	.align		8
        /*0048*/ 	.dword	_ZN39_INTERNAL_55bdd7cf_4_k_cu_ce55518f_47734cuda3std3__48in_placeE
	.align		8
        /*0050*/ 	.dword	_ZN39_INTERNAL_55bdd7cf_4_k_cu_ce55518f_47734cuda3std6ranges3__45__cpo4swapE
	.align		8
        /*0058*/ 	.dword	_ZN39_INTERNAL_55bdd7cf_4_k_cu_ce55518f_47734cuda3std6ranges3__45__cpo9iter_moveE
	.align		8
        /*0060*/ 	.dword	_ZN39_INTERNAL_55bdd7cf_4_k_cu_ce55518f_47734cute7productE
	.align		8
        /*0068*/ 	.dword	_ZN39_INTERNAL_55bdd7cf_4_k_cu_ce55518f_47734cute1_E
	.align		8
        /*0070*/ 	.dword	$str$25
	.align		8
        /*0078*/ 	.dword	$str$26
	.align		8
        /*0080*/ 	.dword	$str$27
	.align		8
        /*0088*/ 	.dword	$str$28


//--------------------- .text._ZN7cutlass13device_kernelINS_4gemm6kernel13GemmUniversalIN4cute5tupleIJiiiiEEENS1_10collective13CollectiveMmaINS1_35MainloopSm100TmaUmmaWarpSpecializedILi25ELi2ELi4ENS5_IJNS4_1CILi2EEENSA_ILi1EEESC_EEEEENS5_IJNSA_ILi64EEENSA_ILi192EEENSA_ILi16EEEEEENS_6half_tENS5_IJlSC_lEEESJ_SK_NS4_8TiledMMAINS4_8MMA_AtomIJNS4_20SM100_MMA_F16BF16_SSISJ_SJ_fLi64ELi192ELNS4_4UMMA5MajorE0ELSP_0ELNSO_7ScaleInE0ELSQ_0EEEEEENS4_6LayoutINS5_IJSC_SC_SC_EEENS5_IJNSA_ILi0EEESV_SV_EEEEENS5_IJNS4_10UnderscoreESY_SY_EEEEENS4_13SM90_TMA_LOADENS4_14ComposedLayoutINS4_7SwizzleILi1ELi4ELi3EEENS4_18smem_ptr_flag_bitsILi16EEENST_INS5_IJNSA_ILi8EEESH_EEENS5_IJSH_SC_EEEEEEEvNS4_8identityENS4_23SM90_TMA_LOAD_MULTICASTES1B_vS1C_EENS_8epilogue10collective18CollectiveEpilogueINS1F_23Sm100TmaWarpSpecializedILi3ELi2ELi32ELb1ELb0EEEJSI_NS5_IJNST_ISF_SC_EES1K_EEESJ_SK_SJ_SK_NS1F_6fusion15FusionCallbacksIS1J_NS1M_17LinearCombinationISJ_fSJ_fLNS_15FloatRoundStyleE2EEESI_S1L_JEEENS4_5SM1004TMEM4LOAD26SM100_TMEM_LOAD_16dp256b8xES11_NS12_INS13_ILi3ELi4ELi3EEES16_NST_INS5_IJS17_SF_EEENS5_IJSF_SC_EEEEEEENS4_17SM75_U32x4_LDSM_NENS4_14SM90_TMA_STOREES20_NS4_17SM90_U32x4_STSM_NENS4_39AutoVectorizingCopyWithAssumedAlignmentILi128EEEEEEvvEEEEvNT_6ParamsE --------------------------
	.section	.text._ZN7cutlass13device_kernelINS_4gemm6kernel13GemmUniversalIN4cute5tupleIJiiiiEEENS1_10collective13CollectiveMmaINS1_35MainloopSm100TmaUmmaWarpSpecializedILi25ELi2ELi4ENS5_IJNS4_1CILi2EEENSA_ILi1EEESC_EEEEENS5_IJNSA_ILi64EEENSA_ILi192EEENSA_ILi16EEEEEENS_6half_tENS5_IJlSC_lEEESJ_SK_NS4_8TiledMMAINS4_8MMA_AtomIJNS4_20SM100_MMA_F16BF16_SSISJ_SJ_fLi64ELi192ELNS4_4UMMA5MajorE0ELSP_0ELNSO_7ScaleInE0ELSQ_0EEEEEENS4_6LayoutINS5_IJSC_SC_SC_EEENS5_IJNSA_ILi0EEESV_SV_EEEEENS5_IJNS4_10UnderscoreESY_SY_EEEEENS4_13SM90_TMA_LOADENS4_14ComposedLayoutINS4_7SwizzleILi1ELi4ELi3EEENS4_18smem_ptr_flag_bitsILi16EEENST_INS5_IJNSA_ILi8EEESH_EEENS5_IJSH_SC_EEEEEEEvNS4_8identityENS4_23SM90_TMA_LOAD_MULTICASTES1B_vS1C_EENS_8epilogue10collective18CollectiveEpilogueINS1F_23Sm100TmaWarpSpecializedILi3ELi2ELi32ELb1ELb0EEEJSI_NS5_IJNST_ISF_SC_EES1K_EEESJ_SK_SJ_SK_NS1F_6fusion15FusionCallbacksIS1J_NS1M_17LinearCombinationISJ_fSJ_fLNS_15FloatRoundStyleE2EEESI_S1L_JEEENS4_5SM1004TMEM4LOAD26SM100_TMEM_LOAD_16dp256b8xES11_NS12_INS13_ILi3ELi4ELi3EEES16_NST_INS5_IJS17_SF_EEENS5_IJSF_SC_EEEEEEENS4_17SM75_U32x4_LDSM_NENS4_14SM90_TMA_STOREES20_NS4_17SM90_U32x4_STSM_NENS4_39AutoVectorizingCopyWithAssumedAlignmentILi128EEEEEEvvEEEEvNT_6ParamsE,"ax",@progbits
	.align	128
.text._ZN7cutlass13device_kernelINS_4gemm6kernel13GemmUniversalIN4cute5tupleIJiiiiEEENS1_10collective13CollectiveMmaINS1_35MainloopSm100TmaUmmaWarpSpecializedILi25ELi2ELi4ENS5_IJNS4_1CILi2EEENSA_ILi1EEESC_EEEEENS5_IJNSA_ILi64EEENSA_ILi192EEENSA_ILi16EEEEEENS_6half_tENS5_IJlSC_lEEESJ_SK_NS4_8TiledMMAINS4_8MMA_AtomIJNS4_20SM100_MMA_F16BF16_SSISJ_SJ_fLi64ELi192ELNS4_4UMMA5MajorE0ELSP_0ELNSO_7ScaleInE0ELSQ_0EEEEEENS4_6LayoutINS5_IJSC_SC_SC_EEENS5_IJNSA_ILi0EEESV_SV_EEEEENS5_IJNS4_10UnderscoreESY_SY_EEEEENS4_13SM90_TMA_LOADENS4_14ComposedLayoutINS4_7SwizzleILi1ELi4ELi3EEENS4_18smem_ptr_flag_bitsILi16EEENST_INS5_IJNSA_ILi8EEESH_EEENS5_IJSH_SC_EEEEEEEvNS4_8identityENS4_23SM90_TMA_LOAD_MULTICASTES1B_vS1C_EENS_8epilogue10collective18CollectiveEpilogueINS1F_23Sm100TmaWarpSpecializedILi3ELi2ELi32ELb1ELb0EEEJSI_NS5_IJNST_ISF_SC_EES1K_EEESJ_SK_SJ_SK_NS1F_6fusion15FusionCallbacksIS1J_NS1M_17LinearCombinationISJ_fSJ_fLNS_15FloatRoundStyleE2EEESI_S1L_JEEENS4_5SM1004TMEM4LOAD26SM100_TMEM_LOAD_16dp256b8xES11_NS12_INS13_ILi3ELi4ELi3EEES16_NST_INS5_IJS17_SF_EEENS5_IJSF_SC_EEEEEEENS4_17SM75_U32x4_LDSM_NENS4_14SM90_TMA_STOREES20_NS4_17SM90_U32x4_STSM_NENS4_39AutoVectorizingCopyWithAssumedAlignmentILi128EEEEEEvvEEEEvNT_6ParamsE:
        .type           _ZN7cutlass13device_kernelINS_4gemm6kernel13GemmUniversalIN4cute5tupleIJiiiiEEENS1_10collective13CollectiveMmaINS1_35MainloopSm100TmaUmmaWarpSpecializedILi25ELi2ELi4ENS5_IJNS4_1CILi2EEENSA_ILi1EEESC_EEEEENS5_IJNSA_ILi64EEENSA_ILi192EEENSA_ILi16EEEEEENS_6half_tENS5_IJlSC_lEEESJ_SK_NS4_8TiledMMAINS4_8MMA_AtomIJNS4_20SM100_MMA_F16BF16_SSISJ_SJ_fLi64ELi192ELNS4_4UMMA5MajorE0ELSP_0ELNSO_7ScaleInE0ELSQ_0EEEEEENS4_6LayoutINS5_IJSC_SC_SC_EEENS5_IJNSA_ILi0EEESV_SV_EEEEENS5_IJNS4_10UnderscoreESY_SY_EEEEENS4_13SM90_TMA_LOADENS4_14ComposedLayoutINS4_7SwizzleILi1ELi4ELi3EEENS4_18smem_ptr_flag_bitsILi16EEENST_INS5_IJNSA_ILi8EEESH_EEENS5_IJSH_SC_EEEEEEEvNS4_8identityENS4_23SM90_TMA_LOAD_MULTICASTES1B_vS1C_EENS_8epilogue10collective18CollectiveEpilogueINS1F_23Sm100TmaWarpSpecializedILi3ELi2ELi32ELb1ELb0EEEJSI_NS5_IJNST_ISF_SC_EES1K_EEESJ_SK_SJ_SK_NS1F_6fusion15FusionCallbacksIS1J_NS1M_17LinearCombinationISJ_fSJ_fLNS_15FloatRoundStyleE2EEESI_S1L_JEEENS4_5SM1004TMEM4LOAD26SM100_TMEM_LOAD_16dp256b8xES11_NS12_INS13_ILi3ELi4ELi3EEES16_NST_INS5_IJS17_SF_EEENS5_IJSF_SC_EEEEEEENS4_17SM75_U32x4_LDSM_NENS4_14SM90_TMA_STOREES20_NS4_17SM90_U32x4_STSM_NENS4_39AutoVectorizingCopyWithAssumedAlignmentILi128EEEEEEvvEEEEvNT_6ParamsE,@function
        .size           _ZN7cutlass13device_kernelINS_4gemm6kernel13GemmUniversalIN4cute5tupleIJiiiiEEENS1_10collective13CollectiveMmaINS1_35MainloopSm100TmaUmmaWarpSpecializedILi25ELi2ELi4ENS5_IJNS4_1CILi2EEENSA_ILi1EEESC_EEEEENS5_IJNSA_ILi64EEENSA_ILi192EEENSA_ILi16EEEEEENS_6half_tENS5_IJlSC_lEEESJ_SK_NS4_8TiledMMAINS4_8MMA_AtomIJNS4_20SM100_MMA_F16BF16_SSISJ_SJ_fLi64ELi192ELNS4_4UMMA5MajorE0ELSP_0ELNSO_7ScaleInE0ELSQ_0EEEEEENS4_6LayoutINS5_IJSC_SC_SC_EEENS5_IJNSA_ILi0EEESV_SV_EEEEENS5_IJNS4_10UnderscoreESY_SY_EEEEENS4_13SM90_TMA_LOADENS4_14ComposedLayoutINS4_7SwizzleILi1ELi4ELi3EEENS4_18smem_ptr_flag_bitsILi16EEENST_INS5_IJNSA_ILi8EEESH_EEENS5_IJSH_SC_EEEEEEEvNS4_8identityENS4_23SM90_TMA_LOAD_MULTICASTES1B_vS1C_EENS_8epilogue10collective18CollectiveEpilogueINS1F_23Sm100TmaWarpSpecializedILi3ELi2ELi32ELb1ELb0EEEJSI_NS5_IJNST_ISF_SC_EES1K_EEESJ_SK_SJ_SK_NS1F_6fusion15FusionCallbacksIS1J_NS1M_17LinearCombinationISJ_fSJ_fLNS_15FloatRoundStyleE2EEESI_S1L_JEEENS4_5SM1004TMEM4LOAD26SM100_TMEM_LOAD_16dp256b8xES11_NS12_INS13_ILi3ELi4ELi3EEES16_NST_INS5_IJS17_SF_EEENS5_IJSF_SC_EEEEEEENS4_17SM75_U32x4_LDSM_NENS4_14SM90_TMA_STOREES20_NS4_17SM90_U32x4_STSM_NENS4_39AutoVectorizingCopyWithAssumedAlignmentILi128EEEEEEvvEEEEvNT_6ParamsE,(.L_x_234 - _ZN7cutlass13device_kernelINS_4gemm6kernel13GemmUniversalIN4cute5tupleIJiiiiEEENS1_10collective13CollectiveMmaINS1_35MainloopSm100TmaUmmaWarpSpecializedILi25ELi2ELi4ENS5_IJNS4_1CILi2EEENSA_ILi1EEESC_EEEEENS5_IJNSA_ILi64EEENSA_ILi192EEENSA_ILi16EEEEEENS_6half_tENS5_IJlSC_lEEESJ_SK_NS4_8TiledMMAINS4_8MMA_AtomIJNS4_20SM100_MMA_F16BF16_SSISJ_SJ_fLi64ELi192ELNS4_4UMMA5MajorE0ELSP_0ELNSO_7ScaleInE0ELSQ_0EEEEEENS4_6LayoutINS5_IJSC_SC_SC_EEENS5_IJNSA_ILi0EEESV_SV_EEEEENS5_IJNS4_10UnderscoreESY_SY_EEEEENS4_13SM90_TMA_LOADENS4_14ComposedLayoutINS4_7SwizzleILi1ELi4ELi3EEENS4_18smem_ptr_flag_bitsILi16EEENST_INS5_IJNSA_ILi8EEESH_EEENS5_IJSH_SC_EEEEEEEvNS4_8identityENS4_23SM90_TMA_LOAD_MULTICASTES1B_vS1C_EENS_8epilogue10collective18CollectiveEpilogueINS1F_23Sm100TmaWarpSpecializedILi3ELi2ELi32ELb1ELb0EEEJSI_NS5_IJNST_ISF_SC_EES1K_EEESJ_SK_SJ_SK_NS1F_6fusion15FusionCallbacksIS1J_NS1M_17LinearCombinationISJ_fSJ_fLNS_15FloatRoundStyleE2EEESI_S1L_JEEENS4_5SM1004TMEM4LOAD26SM100_TMEM_LOAD_16dp256b8xES11_NS12_INS13_ILi3ELi4ELi3EEES16_NST_INS5_IJS17_SF_EEENS5_IJSF_SC_EEEEEEENS4_17SM75_U32x4_LDSM_NENS4_14SM90_TMA_STOREES20_NS4_17SM90_U32x4_STSM_NENS4_39AutoVectorizingCopyWithAssumedAlignmentILi128EEEEEEvvEEEEvNT_6ParamsE)
        .other          _ZN7cutlass13device_kernelINS_4gemm6kernel13GemmUniversalIN4cute5tupleIJiiiiEEENS1_10collective13CollectiveMmaINS1_35MainloopSm100TmaUmmaWarpSpecializedILi25ELi2ELi4ENS5_IJNS4_1CILi2EEENSA_ILi1EEESC_EEEEENS5_IJNSA_ILi64EEENSA_ILi192EEENSA_ILi16EEEEEENS_6half_tENS5_IJlSC_lEEESJ_SK_NS4_8TiledMMAINS4_8MMA_AtomIJNS4_20SM100_MMA_F16BF16_SSISJ_SJ_fLi64ELi192ELNS4_4UMMA5MajorE0ELSP_0ELNSO_7ScaleInE0ELSQ_0EEEEEENS4_6LayoutINS5_IJSC_SC_SC_EEENS5_IJNSA_ILi0EEESV_SV_EEEEENS5_IJNS4_10UnderscoreESY_SY_EEEEENS4_13SM90_TMA_LOADENS4_14ComposedLayoutINS4_7SwizzleILi1ELi4ELi3EEENS4_18smem_ptr_flag_bitsILi16EEENST_INS5_IJNSA_ILi8EEESH_EEENS5_IJSH_SC_EEEEEEEvNS4_8identityENS4_23SM90_TMA_LOAD_MULTICASTES1B_vS1C_EENS_8epilogue10collective18CollectiveEpilogueINS1F_23Sm100TmaWarpSpecializedILi3ELi2ELi32ELb1ELb0EEEJSI_NS5_IJNST_ISF_SC_EES1K_EEESJ_SK_SJ_SK_NS1F_6fusion15FusionCallbacksIS1J_NS1M_17LinearCombinationISJ_fSJ_fLNS_15FloatRoundStyleE2EEESI_S1L_JEEENS4_5SM1004TMEM4LOAD26SM100_TMEM_LOAD_16dp256b8xES11_NS12_INS13_ILi3ELi4ELi3EEES16_NST_INS5_IJS17_SF_EEENS5_IJSF_SC_EEEEEEENS4_17SM75_U32x4_LDSM_NENS4_14SM90_TMA_STOREES20_NS4_17SM90_U32x4_STSM_NENS4_39AutoVectorizingCopyWithAssumedAlignmentILi128EEEEEEvvEEEEvNT_6ParamsE,@"STO_CUDA_ENTRY STV_DEFAULT"
_ZN7cutlass13device_kernelINS_4gemm6kernel13GemmUniversalIN4cute5tupleIJiiiiEEENS1_10collective13CollectiveMmaINS1_35MainloopSm100TmaUmmaWarpSpecializedILi25ELi2ELi4ENS5_IJNS4_1CILi2EEENSA_ILi1EEESC_EEEEENS5_IJNSA_ILi64EEENSA_ILi192EEENSA_ILi16EEEEEENS_6half_tENS5_IJlSC_lEEESJ_SK_NS4_8TiledMMAINS4_8MMA_AtomIJNS4_20SM100_MMA_F16BF16_SSISJ_SJ_fLi64ELi192ELNS4_4UMMA5MajorE0ELSP_0ELNSO_7ScaleInE0ELSQ_0EEEEEENS4_6LayoutINS5_IJSC_SC_SC_EEENS5_IJNSA_ILi0EEESV_SV_EEEEENS5_IJNS4_10UnderscoreESY_SY_EEEEENS4_13SM90_TMA_LOADENS4_14ComposedLayoutINS4_7SwizzleILi1ELi4ELi3EEENS4_18smem_ptr_flag_bitsILi16EEENST_INS5_IJNSA_ILi8EEESH_EEENS5_IJSH_SC_EEEEEEEvNS4_8identityENS4_23SM90_TMA_LOAD_MULTICASTES1B_vS1C_EENS_8epilogue10collective18CollectiveEpilogueINS1F_23Sm100TmaWarpSpecializedILi3ELi2ELi32ELb1ELb0EEEJSI_NS5_IJNST_ISF_SC_EES1K_EEESJ_SK_SJ_SK_NS1F_6fusion15FusionCallbacksIS1J_NS1M_17LinearCombinationISJ_fSJ_fLNS_15FloatRoundStyleE2EEESI_S1L_JEEENS4_5SM1004TMEM4LOAD26SM100_TMEM_LOAD_16dp256b8xES11_NS12_INS13_ILi3ELi4ELi3EEES16_NST_INS5_IJS17_SF_EEENS5_IJSF_SC_EEEEEEENS4_17SM75_U32x4_LDSM_NENS4_14SM90_TMA_STOREES20_NS4_17SM90_U32x4_STSM_NENS4_39AutoVectorizingCopyWithAssumedAlignmentILi128EEEEEEvvEEEEvNT_6ParamsE:
[----:B------:R-:W1:Y:S01]  /*0000*/  LDC R1, c[0x0][0x37c] ;  /* 0x0000df00ff017b82 */ /* 0x000e620000000800 */
[----:B------:R-:W2:Y:S01]  /*0010*/  S2R R90, SR_TID.X ;  /* 0x00000000005a7919 */ /* 0x000ea20000002100 */
[----:B------:R-:W3:Y:S01]  /*0020*/  LDCU.64 UR8, c[0x0][0x890] ;  /* 0x00011200ff0877ac */ /* 0x000ee20008000a00 */
[----:B------:R-:W-:Y:S02]  /*0030*/  PRMT R78, RZ, 0x7610, R78 ;  /* 0x00007610ff4e7816 */ /* 0x000fe4000000004e */
[----:B------:R-:W-:Y:S01]  /*0040*/  ELECT P3, URZ, PT ;  /* 0x0000000000ff782f */ /* 0x000fe20003860000 */
[----:B---3--:R-:W-:-:S04]  /*0050*/  UISETP.NE.U32.AND UP0, UPT, UR8, URZ, UPT ;  /* 0x000000ff0800728c */ /* 0x008fc8000bf05070 */
[----:B------:R-:W-:Y:S01]  /*0060*/  UISETP.NE.AND.EX UP0, UPT, UR9, URZ, UPT, UP0 ;  /* 0x000000ff0900728c */ /* 0x000fe2000bf05300 */
[----:B--2---:R-:W-:-:S05]  /*0070*/  SHF.R.U32.HI R79, RZ, 0x5, R90 ;  /* 0x00000005ff4f7819 */ /* 0x004fca000001165a */
[----:B------:R-:W2:Y:S02]  /*0080*/  SHFL.IDX PT, R0, R79, RZ, 0x1f ;  /* 0x00001fff4f007589 */ /* 0x000ea400000e0000 */
[----:B--2---:R-:W-:Y:S01]  /*0090*/  R2UR UR21, R0 ;  /* 0x00000000001572ca */ /* 0x004fe200000e0000 */
[----:B-1----:R-:W-:-:S14]  /*00a0*/  BRA.U UP0, `(.L_x_0) ;  /* 0x0000000100307547 */ /* 0x002fdc000b800000 */
[----:B------:R-:W1:Y:S02]  /*00b0*/  LDCU.64 UR4, c[0x0][0x888] ;  /* 0x00011100ff0477ac */ /* 0x000e640008000a00 */
[----:B-1----:R-:W-:-:S04]  /*00c0*/  UISETP.NE.U32.AND UP0, UPT, UR4, URZ, UPT ;  /* 0x000000ff0400728c */ /* 0x002fc8000bf05070 */
[----:B------:R-:W-:-:S09]  /*00d0*/  UISETP.NE.AND.EX UP0, UPT, UR5, URZ, UPT, UP0 ;  /* 0x000000ff0500728c */ /* 0x000fd2000bf05300 */
[----:B------:R-:W-:Y:S05]  /*00e0*/  BRA.U !UP0, `(.L_x_1) ;  /* 0x0000000108147547 */ /* 0x000fea000b800000 */
[----:B------:R-:W1:Y:S01]  /*00f0*/  LDC.64 R2, c[0x0][0x888] ;  /* 0x00022200ff027b82 */ /* 0x000e620000000a00 */
[----:B------:R-:W1:Y:S02]  /*0100*/  LDCU.64 UR4, c[0x0][0x358] ;  /* 0x00006b00ff0477ac */ /* 0x000e640008000a00 */
[----:B-1----:R1:W5:Y:S01]  /*0110*/  LDG.E R39, desc[UR4][R2.64] ;  /* 0x0000000402277981 */ /* 0x002362000c1e1900 */
[----:B------:R-:W-:Y:S01]  /*0120*/  HFMA2 R78, -RZ, RZ, 0, 5.9604644775390625e-08 ;  /* 0x00000001ff4e7431 */ /* 0x000fe200000001ff */
[----:B------:R-:W-:Y:S05]  /*0130*/  BRA `(.L_x_0) ;  /* 0x00000000000c7947 */ /* 0x000fea0003800000 */
.L_x_1:
[----:B------:R-:W1:Y:S01]  /*0140*/  LDCU UR4, c[0x0][0x880] ;  /* 0x00011000ff0477ac */ /* 0x000e620008000800 */
[----:B------:R-:W-:Y:S01]  /*0150*/  HFMA2 R78, -RZ, RZ, 0, 5.9604644775390625e-08 ;  /* 0x00000001ff4e7431 */ /* 0x000fe200000001ff */
[----:B-1----:R-:W-:-:S07]  /*0160*/  MOV R39, UR4 ;  /* 0x0000000400277c02 */ /* 0x002fce0008000f00 */
.L_x_0:
[----:B------:R-:W2:Y:S02]  /*0170*/  LDCU.64 UR4, c[0x0][0x8b0] ;  /* 0x00011600ff0477ac */ /* 0x000ea40008000a00 */
[----:B--2---:R-:W-:-:S04]  /*0180*/  UISETP.NE.U32.AND UP0, UPT, UR4, URZ, UPT ;  /* 0x000000ff0400728c */ /* 0x004fc8000bf05070 */
[----:B------:R-:W-:-:S09]  /*0190*/  UISETP.NE.AND.EX UP0, UPT, UR5, URZ, UPT, UP0 ;  /* 0x000000ff0500728c */ /* 0x000fd2000bf05300 */
[----:B------:R-:W-:Y:S05]  /*01a0*/  BRA.U UP0, `(.L_x_2) ;  /* 0x0000000100287547 */ /* 0x000fea000b800000 */
[----:B------:R-:W2:Y:S02]  /*01b0*/  LDCU.64 UR4, c[0x0][0x8a8] ;  /* 0x00011500ff0477ac */ /* 0x000ea40008000a00 */
[----:B--2---:R-:W-:-:S04]  /*01c0*/  UISETP.NE.U32.AND UP0, UPT, UR4, URZ, UPT ;  /* 0x000000ff0400728c */ /* 0x004fc8000bf05070 */
[----:B------:R-:W-:-:S09]  /*01d0*/  UISETP.NE.AND.EX UP0, UPT, UR5, URZ, UPT, UP0 ;  /* 0x000000ff0500728c */ /* 0x000fd2000bf05300 */
[----:B------:R-:W-:Y:S05]  /*01e0*/  BRA.U !UP0, `(.L_x_3) ;  /* 0x0000000108107547 */ /* 0x000fea000b800000 */
[----:B-1----:R-:W1:Y:S01]  /*01f0*/  LDC.64 R2, c[0x0][0x8a8] ;  /* 0x00022a00ff027b82 */ /* 0x002e620000000a00 */
[----:B------:R-:W1:Y:S02]  /*0200*/  LDCU.64 UR4, c[0x0][0x358] ;  /* 0x00006b00ff0477ac */ /* 0x000e640008000a00 */
[----:B-1----:R2:W5:Y:S01]  /*0210*/  LDG.E R37, desc[UR4][R2.64] ;  /* 0x0000000402257981 */ /* 0x002562000c1e1900 */
[----:B------:R-:W-:Y:S05]  /*0220*/  BRA `(.L_x_2) ;  /* 0x0000000000087947 */ /* 0x000fea0003800000 */
.L_x_3:
[----:B------:R-:W2:Y:S02]  /*0230*/  LDCU UR4, c[0x0][0x8a0] ;  /* 0x00011400ff0477ac */ /* 0x000ea40008000800 */
[----:B--2---:R-:W-:Y:S02]  /*0240*/  MOV R37, UR4 ;  /* 0x0000000400257c02 */ /* 0x004fe40008000f00 */
.L_x_2:
[----:B------:R-:W-:Y:S01]  /*0250*/  IMAD.U32 R0, RZ, RZ, UR21 ;  /* 0x00000015ff007e24 */ /* 0x000fe2000f8e00ff */
[----:B------:R-:W-:Y:S04]  /*0260*/  BSSY.RECONVERGENT B0, `(.L_x_4) ;  /* 0x000000c000007945 */ /* 0x000fe80003800200 */
[C---:B------:R-:W-:Y:S02]  /*0270*/  ISETP.NE.OR P1, PT, R0.reuse, 0x1, !P3 ;  /* 0x000000010000780c */ /* 0x040fe40005f25670 */
[----:B------:R-:W-:-:S11]  /*0280*/  ISETP.NE.OR P0, PT, R0, 0x3, !P3 ;  /* 0x000000030000780c */ /* 0x000fd60005f05670 */
[----:B------:R-:W-:Y:S05]  /*0290*/  @P1 BRA `(.L_x_5) ;  /* 0x0000000000201947 */ /* 0x000fea0003800000 */
[----:B------:R-:W3:Y:S02]  /*02a0*/  LDCU.64 UR4, c[0x0][0x348] ;  /* 0x00006900ff0477ac */ /* 0x000ee40008000a00 */
[----:B---3--:R-:W-:Y:S02]  /*02b0*/  UIADD3 UR6, UP1, UPT, UR4, 0x80, URZ ;  /* 0x0000008004067890 */ /* 0x008fe4000ff3e0ff */
[----:B------:R-:W-:Y:S02]  /*02c0*/  UIADD3 UR4, UP0, UPT, UR4, 0x180, URZ ;  /* 0x0000018004047890 */ /* 0x000fe4000ff1e0ff */
[----:B------:R-:W-:Y:S02]  /*02d0*/  UIADD3.X UR7, UPT, UPT, URZ, UR5, URZ, UP1, !UPT ;  /* 0x00000005ff077290 */ /* 0x000fe40008ffe4ff */
[----:B------:R-:W-:-:S07]  /*02e0*/  UIADD3.X UR5, UPT, UPT, URZ, UR5, URZ, UP0, !UPT ;  /* 0x00000005ff057290 */ /* 0x000fce00087fe4ff */
[----:B------:R3:W-:Y:S02]  /*02f0*/  UTMACCTL.PF [UR6] ;  /* 0x00000000060079b9 */ /* 0x0007e40008040000 */
[----:B------:R3:W-:Y:S02]  /*0300*/  UTMACCTL.PF [UR4] ;  /* 0x00000000040079b9 */ /* 0x0007e40008040000 */
[----:B---3--:R-:W-:Y:S01]  /*0310*/  NOP ;  /* 0x0000000000007918 */ /* 0x008fe20000000000 */
.L_x_5:
[----:B------:R-:W-:Y:S05]  /*0320*/  BSYNC.RECONVERGENT B0 ;  /* 0x0000000000007941 */ /* 0x000fea0003800200 */
.L_x_4:
[----:B------:R-:W-:Y:S04]  /*0330*/  BSSY.RECONVERGENT B0, `(.L_x_6) ;  /* 0x000000a000007945 */ /* 0x000fe80003800200 */
        /* <DEDUP_REMOVED lines=9> */
.L_x_7:
[----:B------:R-:W-:Y:S05]  /*03d0*/  BSYNC.RECONVERGENT B0 ;  /* 0x0000000000007941 */ /* 0x000fea0003800200 */
.L_x_6:
[----:B------:R-:W3:Y:S01]  /*03e0*/  LDCU.64 UR4, c[0x0][0x888] ;  /* 0x00011100ff0477ac */ /* 0x000ee20008000a00 */
[----:B------:R-:W-:Y:S02]  /*03f0*/  UISETP.EQ.U32.AND UP1, UPT, UR8, URZ, UPT ;  /* 0x000000ff0800728c */ /* 0x000fe4000bf22070 */
[----:B------:R-:W-:Y:S02]  /*0400*/  UPLOP3.LUT UP3, UPT, UPT, UPT, UPT, 0x80, 0x8 ;  /* 0x000000000008789c */ /* 0x000fe40003f6f070 */
[----:B---3--:R-:W-:-:S04]  /*0410*/  UISETP.NE.U32.AND UP0, UPT, UR4, URZ, UPT ;  /* 0x000000ff0400728c */ /* 0x008fc8000bf05070 */
[----:B------:R-:W-:-:S04]  /*0420*/  UISETP.NE.AND.EX UP2, UPT, UR5, URZ, UPT, UP0 ;  /* 0x000000ff0500728c */ /* 0x000fc8000bf45300 */
[----:B------:R-:W-:-:S04]  /*0430*/  UISETP.EQ.OR.EX UP4, UPT, UR9, URZ, !UP2, UP1 ;  /* 0x000000ff0900728c */ /* 0x000fc8000d782710 */
[----:B------:R-:W-:-:S06]  /*0440*/  UP2UR UR4, UPR, URZ, 0x10 ;  /* 0x00000010ff047883 */ /* 0x000fcc0008000000 */
[----:B------:R-:W-:Y:S01]  /*0450*/  MOV R81, UR4 ;  /* 0x0000000400517c02 */ /* 0x000fe20008000f00 */
[----:B------:R-:W-:Y:S06]  /*0460*/  BRA.U !UP4, `(.L_x_8) ;  /* 0x000000010c207547 */ /* 0x000fec000b800000 */
[----:B------:R-:W-:Y:S01]  /*0470*/  UISETP.NE.U32.AND UP1, UPT, UR8, URZ, UPT ;  /* 0x000000ff0800728c */ /* 0x000fe2000bf25070 */
[----:B-----5:R-:W-:Y:S01]  /*0480*/  FSETP.NEU.AND P0, PT, R39, RZ, PT ;  /* 0x000000ff2700720b */ /* 0x020fe20003f0d000 */
[----:B------:R-:W-:Y:S02]  /*0490*/  USEL UR4, URZ, 0xffffffff, UP2 ;  /* 0xffffffffff047887 */ /* 0x000fe40009000000 */
[----:B------:R-:W-:-:S10]  /*04a0*/  UISETP.NE.AND.EX UP1, UPT, UR9, URZ, UPT, UP1 ;  /* 0x000000ff0900728c */ /* 0x000fd4000bf25310 */
[----:B------:R-:W-:Y:S01]  /*04b0*/  VOTEU.ANY UP0, P0 ;  /* 0x0000000000ff7886 */ /* 0x000fe20000000100 */
[----:B------:R-:W-:-:S04]  /*04c0*/  @!UP1 USEL UR4, URZ, 0xffffffff, UP0 ;  /* 0xffffffffff049887 */ /* 0x000fc80008000000 */
[----:B------:R-:W-:-:S04]  /*04d0*/  ULOP3.LUT UR4, UR4, 0x1, URZ, 0xc0, !UPT ;  /* 0x0000000104047892 */ /* 0x000fc8000f8ec0ff */
[----:B------:R-:W-:-:S11]  /*04e0*/  UISETP.NE.U32.AND UP3, UPT, UR4, 0x1, UPT ;  /* 0x000000010400788c */ /* 0x000fd6000bf65070 */
.L_x_8:
[----:B-12---:R-:W1:Y:S02]  /*04f0*/  SHFL.IDX PT, R2, R79, RZ, 0x1f ;  /* 0x00001fff4f027589 */ /* 0x006e6400000e0000 */
[----:B-1----:R-:W-:-:S13]  /*0500*/  ISETP.NE.AND P0, PT, R2, RZ, PT ;  /* 0x000000ff0200720c */ /* 0x002fda0003f05270 */
[----:B------:R-:W-:Y:S05]  /*0510*/  @P0 BRA `(.L_x_9) ;  /* 0x00000004000c0947 */ /* 0x000fea0003800000 */
[----:B------:R-:W-:Y:S01]  /*0520*/  ELECT P0, URZ, PT ;  /* 0x0000000000ff782f */ /* 0x000fe20003800000 */
[----:B------:R-:W-:-:S12]  /*0530*/  BSSY.RECONVERGENT B0, `(.L_x_9) ;  /* 0x0000041000007945 */ /* 0x000fd80003800200 */
[----:B------:R-:W-:Y:S05]  /*0540*/  @!P0 BRA `(.L_x_10) ;  /* 0x0000000000fc8947 */ /* 0x000fea0003800000 */
[----:B------:R-:W1:Y:S01]  /*0550*/  S2UR UR4, SR_CgaCtaId ;  /* 0x00000000000479c3 */ /* 0x000e620000008800 */
[----:B------:R-:W-:Y:S01]  /*0560*/  UMOV UR5, 0x400 ;  /* 0x0000040000057882 */ /* 0x000fe20000000000 */
[----:B------:R-:W-:Y:S01]  /*0570*/  UMOV UR8, 0x1 ;  /* 0x0000000100087882 */ /* 0x000fe20000000000 */
[----:B------:R-:W-:Y:S01]  /*0580*/  UMOV UR6, 0x2 ;  /* 0x0000000200067882 */ /* 0x000fe20000000000 */
[----:B------:R-:W-:-:S04]  /*0590*/  UIADD3 UR8, UPT, UPT, -UR8, 0x100000, URZ ;  /* 0x0010000008087890 */ /* 0x000fc8000fffe1ff */
[----:B------:R-:W-:Y:S02]  /*05a0*/  USHF.L.U32 UR9, UR8, 0xb, URZ ;  /* 0x0000000b08097899 */ /* 0x000fe400080006ff */
[----:B------:R-:W-:Y:S02]  /*05b0*/  USHF.L.U32 UR8, UR8, 0x1, URZ ;  /* 0x0000000108087899 */ /* 0x000fe400080006ff */
[----:B------:R-:W-:-:S04]  /*05c0*/  UIADD3 UR6, UPT, UPT, -UR6, 0x100000, URZ ;  /* 0x0010000006067890 */ /* 0x000fc8000fffe1ff */
[----:B------:R-:W-:Y:S02]  /*05d0*/  USHF.L.U32 UR7, UR6, 0xb, URZ ;  /* 0x0000000b06077899 */ /* 0x000fe400080006ff */
[----:B------:R-:W-:Y:S02]  /*05e0*/  USHF.L.U32 UR6, UR6, 0x1, URZ ;  /* 0x0000000106067899 */ /* 0x000fe400080006ff */
[----:B-1----:R-:W-:Y:S01]  /*05f0*/  ULEA UR4, UR4, UR5, 0x18 ;  /* 0x0000000504047291 */ /* 0x002fe2000f8ec0ff */
[----:B------:R-:W1:Y:S11]  /*0600*/  FENCE.VIEW.ASYNC.S ;  /* 0x00000000000073c6 */ /* 0x000e760000000000 */
[----:B-1----:R1:W2:Y:S01]  /*0610*/  SYNCS.EXCH.64 URZ, [UR4], UR8 ;  /* 0x0000000804ff75b2 */ /* 0x0022a20008000100 */
[----:B------:R1:W3:Y:S01]  /*0620*/  SYNCS.EXCH.64 URZ, [UR4+0xc8], UR6 ;  /* 0x0000c80604ff75b2 */ /* 0x0002e20008000100 */
[----:B------:R1:W4:Y:S01]  /*0630*/  SYNCS.EXCH.64 URZ, [UR4+0x8], UR8 ;  /* 0x0000080804ff75b2 */ /* 0x0003220008000100 */
[----:B------:R1:W1:Y:S01]  /*0640*/  SYNCS.EXCH.64 URZ, [UR4+0xd0], UR6 ;  /* 0x0000d00604ff75b2 */ /* 0x0002620008000100 */
        /* <DEDUP_REMOVED lines=46> */
[----:B--234-:R-:W-:Y:S01]  /*0930*/  NOP ;  /* 0x0000000000007918 */ /* 0x01cfe20000000000 */
.L_x_10:
[----:B-1----:R-:W-:Y:S05]  /*0940*/  BSYNC.RECONVERGENT B0 ;  /* 0x0000000000007941 */ /* 0x002fea0003800200 */
.L_x_9:
[----:B------:R-:W1:Y:S01]  /*0950*/  SHFL.IDX PT, R2, R79, RZ, 0x1f ;  /* 0x00001fff4f027589 */ /* 0x000e6200000e0000 */
[----:B------:R-:W-:Y:S01]  /*0960*/  NOP ;  /* 0x0000000000007918 */ /* 0x000fe20000000000 */
[----:B-1----:R-:W-:-:S13]  /*0970*/  ISETP.NE.AND P0, PT, R2, 0x1, PT ;  /* 0x000000010200780c */ /* 0x002fda0003f05270 */
[----:B------:R-:W-:Y:S05]  /*0980*/  @P0 BRA `(.L_x_11) ;  /* 0x0000000000500947 */ /* 0x000fea0003800000 */
        /* <DEDUP_REMOVED lines=9> */
[----:B------:R-:W-:Y:S01]  /*0a20*/  USHF.L.U32 UR6, UR6, 0x1, URZ ;  /* 0x0000000106067899 */ /* 0x000fe200080006ff */
[----:B------:R-:W-:Y:S01]  /*0a30*/  ELECT P0, URZ, PT ;  /* 0x0000000000ff782f */ /* 0x000fe20003800000 */
[----:B-1----:R-:W-:Y:S01]  /*0a40*/  ULEA UR4, UR4, UR5, 0x18 ;  /* 0x0000000504047291 */ /* 0x002fe2000f8ec0ff */
[----:B------:R-:W1:Y:S11]  /*0a50*/  FENCE.VIEW.ASYNC.S ;  /* 0x00000000000073c6 */ /* 0x000e760000000000 */
[----:B-1----:R1:W2:Y:S01]  /*0a60*/  SYNCS.EXCH.64 URZ, [UR4+0x190], UR8 ;  /* 0x0001900804ff75b2 */ /* 0x0022a20008000100 */
[----:B------:R1:W3:Y:S01]  /*0a70*/  SYNCS.EXCH.64 URZ, [UR4+0x1a8], UR6 ;  /* 0x0001a80604ff75b2 */ /* 0x0002e20008000100 */
[----:B------:R1:W4:Y:S01]  /*0a80*/  SYNCS.EXCH.64 URZ, [UR4+0x198], UR8 ;  /* 0x0001980804ff75b2 */ /* 0x0003220008000100 */
[----:B------:R1:W1:Y:S01]  /*0a90*/  SYNCS.EXCH.64 URZ, [UR4+0x1b0], UR6 ;  /* 0x0001b00604ff75b2 */ /* 0x0002620008000100 */
[----:B------:R1:W1:Y:S01]  /*0aa0*/  SYNCS.EXCH.64 URZ, [UR4+0x1a0], UR8 ;  /* 0x0001a00804ff75b2 */ /* 0x0002620008000100 */
[----:B------:R1:W1:Y:S01]  /*0ab0*/  SYNCS.EXCH.64 URZ, [UR4+0x1b8], UR6 ;  /* 0x0001b80604ff75b2 */ /* 0x0002620008000100 */
[----:B------:R-:W-:Y:S01]  /*0ac0*/  NOP ;  /* 0x0000000000007918 */ /* 0x000fe20000000000 */
.L_x_11:
[----:B------:R-:W2:Y:S01]  /*0ad0*/  SHFL.IDX PT, R2, R79, RZ, 0x1f ;  /* 0x00001fff4f027589 */ /* 0x000ea200000e0000 */
[----:B------:R-:W-:Y:S01]  /*0ae0*/  NOP ;  /* 0x0000000000007918 */ /* 0x000fe20000000000 */
[----:B--2---:R-:W-:-:S13]  /*0af0*/  ISETP.NE.AND P0, PT, R2, 0x3, PT ;  /* 0x000000030200780c */ /* 0x004fda0003f05270 */
[----:B------:R-:W-:Y:S05]  /*0b00*/  @P0 BRA `(.L_x_12) ;  /* 0x0000000000300947 */ /* 0x000fea0003800000 */
[----:B-1----:R-:W1:Y:S01]  /*0b10*/  S2UR UR4, SR_CgaCtaId ;  /* 0x00000000000479c3 */ /* 0x002e620000008800 */
[----:B------:R-:W-:Y:S01]  /*0b20*/  UMOV UR6, 0x400 ;  /* 0x0000040000067882 */ /* 0x000fe20000000000 */
[----:B------:R-:W-:Y:S01]  /*0b30*/  UMOV UR5, 0x20 ;  /* 0x0000002000057882 */ /* 0x000fe20000000000 */
[----:B------:R-:W-:Y:S01]  /*0b40*/  ELECT P0, URZ, PT ;  /* 0x0000000000ff782f */ /* 0x000fe20003800000 */
[----:B-1----:R-:W-:Y:S02]  /*0b50*/  ULEA UR6, UR4, UR6, 0x18 ;  /* 0x0000000604067291 */ /* 0x002fe4000f8ec0ff */
[----:B------:R-:W-:-:S04]  /*0b60*/  UIADD3 UR4, UPT, UPT, -UR5, 0x100000, URZ ;  /* 0x0010000005047890 */ /* 0x000fc8000fffe1ff */
[----:B------:R-:W-:Y:S02]  /*0b70*/  USHF.L.U32 UR5, UR4, 0xb, URZ ;  /* 0x0000000b04057899 */ /* 0x000fe400080006ff */
[----:B------:R-:W-:Y:S01]  /*0b80*/  USHF.L.U32 UR4, UR4, 0x1, URZ ;  /* 0x0000000104047899 */ /* 0x000fe200080006ff */
[----:B------:R-:W1:Y:S11]  /*0b90*/  FENCE.VIEW.ASYNC.S ;  /* 0x00000000000073c6 */ /* 0x000e760000000000 */
[----:B-1----:R2:W1:Y:S01]  /*0ba0*/  SYNCS.EXCH.64 URZ, [UR6+0x1c0], UR4 ;  /* 0x0001c00406ff75b2 */ /* 0x0024620008000100 */
[----:B------:R2:W1:Y:S02]  /*0bb0*/  SYNCS.EXCH.64 URZ, [UR6+0x1c8], UR4 ;  /* 0x0001c80406ff75b2 */ /* 0x0004640008000100 */
[----:B--2---:R-:W-:Y:S01]  /*0bc0*/  NOP ;  /* 0x0000000000007918 */ /* 0x004fe20000000000 */
.L_x_12:
[----:B------:R-:W2:Y:S01]  /*0bd0*/  SHFL.IDX PT, R2, R79, RZ, 0x1f ;  /* 0x00001fff4f027589 */ /* 0x000ea200000e0000 */
[----:B------:R-:W-:Y:S01]  /*0be0*/  NOP ;  /* 0x0000000000007918 */ /* 0x000fe20000000000 */
[----:B--2---:R-:W-:-:S13]  /*0bf0*/  ISETP.NE.AND P0, PT, R2, 0x4, PT ;  /* 0x000000040200780c */ /* 0x004fda0003f05270 */
[----:B------:R-:W-:Y:S05]  /*0c00*/  @P0 BRA `(.L_x_13) ;  /* 0x00000000004c0947 */ /* 0x000fea0003800000 */
[----:B-1----:R-:W1:Y:S01]  /*0c10*/  S2UR UR6, SR_CgaCtaId ;  /* 0x00000000000679c3 */ /* 0x002e620000008800 */
[----:B------:R-:W-:Y:S01]  /*0c20*/  UMOV UR4, 0x1e0 ;  /* 0x000001e000047882 */ /* 0x000fe20000000000 */
[----:B------:R-:W-:Y:S01]  /*0c30*/  UMOV UR5, 0x400 ;  /* 0x0000040000057882 */ /* 0x000fe20000000000 */
[----:B------:R-:W-:Y:S01]  /*0c40*/  USEL UR4, UR4, 0x1a0, UP3 ;  /* 0x000001a004047887 */ /* 0x000fe20009800000 */
[----:B------:R-:W-:Y:S01]  /*0c50*/  UMOV UR8, 0x1 ;  /* 0x0000000100087882 */ /* 0x000fe20000000000 */
[----:B------:R-:W-:Y:S01]  /*0c60*/  ELECT P0, URZ, PT ;  /* 0x0000000000ff782f */ /* 0x000fe20003800000 */
[----:B------:R-:W-:-:S04]  /*0c70*/  UIADD3 UR8, UPT, UPT, -UR8, 0x100000, URZ ;  /* 0x0010000008087890 */ /* 0x000fc8000fffe1ff */
[----:B------:R-:W-:Y:S02]  /*0c80*/  USHF.L.U32 UR9, UR8, 0xb, URZ ;  /* 0x0000000b08097899 */ /* 0x000fe400080006ff */
[----:B------:R-:W-:Y:S02]  /*0c90*/  USHF.L.U32 UR8, UR8, 0x1, URZ ;  /* 0x0000000108087899 */ /* 0x000fe400080006ff */
[----:B-1----:R-:W-:Y:S02]  /*0ca0*/  ULEA UR6, UR6, UR5, 0x18 ;  /* 0x0000000506067291 */ /* 0x002fe4000f8ec0ff */
[----:B------:R-:W-:-:S04]  /*0cb0*/  UIADD3 UR4, UPT, UPT, -UR4, 0x100000, URZ ;  /* 0x0010000004047890 */ /* 0x000fc8000fffe1ff */
[----:B------:R-:W-:Y:S02]  /*0cc0*/  USHF.L.U32 UR5, UR4, 0xb, URZ ;  /* 0x0000000b04057899 */ /* 0x000fe400080006ff */
[----:B------:R-:W-:Y:S01]  /*0cd0*/  USHF.L.U32 UR4, UR4, 0x1, URZ ;  /* 0x0000000104047899 */ /* 0x000fe200080006ff */
[----:B------:R-:W1:Y:S03]  /*0ce0*/  FENCE.VIEW.ASYNC.S ;  /* 0x00000000000073c6 */ /* 0x000e660000000000 */
[----:B-1----:R2:W1:Y:S08]  /*0cf0*/  SYNCS.EXCH.64 URZ, [UR6+0x1d0], UR8 ;  /* 0x0001d00806ff75b2 */ /* 0x0024700008000100 */
[----:B------:R2:W1:Y:S01]  /*0d00*/  SYNCS.EXCH.64 URZ, [UR6+0x1e0], UR4 ;  /* 0x0001e00406ff75b2 */ /* 0x0004620008000100 */
[----:B------:R2:W1:Y:S01]  /*0d10*/  SYNCS.EXCH.64 URZ, [UR6+0x1d8], UR8 ;  /* 0x0001d80806ff75b2 */ /* 0x0004620008000100 */
[----:B------:R2:W1:Y:S02]  /*0d20*/  SYNCS.EXCH.64 URZ, [UR6+0x1e8], UR4 ;  /* 0x0001e80406ff75b2 */ /* 0x0004640008000100 */
[----:B--2---:R-:W-:Y:S01]  /*0d30*/  NOP ;  /* 0x0000000000007918 */ /* 0x004fe20000000000 */
.L_x_13:
[----:B------:R-:W2:Y:S01]  /*0d40*/  SHFL.IDX PT, R2, R79, RZ, 0x1f ;  /* 0x00001fff4f027589 */ /* 0x000ea200000e0000 */
[----:B------:R-:W-:Y:S01]  /*0d50*/  NOP ;  /* 0x0000000000007918 */ /* 0x000fe20000000000 */
[----:B--2---:R-:W-:-:S13]  /*0d60*/  ISETP.NE.AND P0, PT, R2, 0x5, PT ;  /* 0x000000050200780c */ /* 0x004fda0003f05270 */
[----:B------:R-:W-:Y:S05]  /*0d70*/  @P0 BRA `(.L_x_14) ;  /* 0x0000000000580947 */ /* 0x000fea0003800000 */
[----:B-1----:R-:W1:Y:S01]  /*0d80*/  S2UR UR4, SR_CgaCtaId ;  /* 0x00000000000479c3 */ /* 0x002e620000008800 */
        /* <DEDUP_REMOVED lines=12> */
[----:B-1----:R2:W1:Y:S01]  /*0e50*/  SYNCS.EXCH.64 URZ, [UR4+0x1f0], UR8 ;  /* 0x0001f00804ff75b2 */ /* 0x0024620008000100 */
[----:B------:R2:W1:Y:S01]  /*0e60*/  SYNCS.EXCH.64 URZ, [UR4+0x210], UR6 ;  /* 0x0002100604ff75b2 */ /* 0x0004620008000100 */
[----:B------:R2:W1:Y:S01]  /*0e70*/  SYNCS.EXCH.64 URZ, [UR4+0x1f8], UR8 ;  /* 0x0001f80804ff75b2 */ /* 0x0004620008000100 */
[----:B------:R2:W1:Y:S01]  /*0e80*/  SYNCS.EXCH.64 URZ, [UR4+0x218], UR6 ;  /* 0x0002180604ff75b2 */ /* 0x0004620008000100 */
[----:B------:R2:W1:Y:S01]  /*0e90*/  SYNCS.EXCH.64 URZ, [UR4+0x200], UR8 ;  /* 0x0002000804ff75b2 */ /* 0x0004620008000100 */
[----:B------:R2:W1:Y:S01]  /*0ea0*/  SYNCS.EXCH.64 URZ, [UR4+0x220], UR6 ;  /* 0x0002200604ff75b2 */ /* 0x0004620008000100 */
[----:B------:R2:W1:Y:S01]  /*0eb0*/  SYNCS.EXCH.64 URZ, [UR4+0x208], UR8 ;  /* 0x0002080804ff75b2 */ /* 0x0004620008000100 */
[----:B------:R2:W1:Y:S02]  /*0ec0*/  SYNCS.EXCH.64 URZ, [UR4+0x228], UR6 ;  /* 0x0002280604ff75b2 */ /* 0x0004640008000100 */
[----:B--2---:R-:W-:Y:S01]  /*0ed0*/  NOP ;  /* 0x0000000000007918 */ /* 0x004fe20000000000 */
.L_x_14:
[----:B------:R-:W2:Y:S01]  /*0ee0*/  SHFL.IDX PT, R2, R79, RZ, 0x1f ;  /* 0x00001fff4f027589 */ /* 0x000ea200000e0000 */
[----:B------:R-:W-:Y:S01]  /*0ef0*/  NOP ;  /* 0x0000000000007918 */ /* 0x000fe20000000000 */
[----:B--2---:R-:W-:-:S13]  /*0f00*/  ISETP.NE.AND P0, PT, R2, 0x3, PT ;  /* 0x000000030200780c */ /* 0x004fda0003f05270 */
[----:B------:R-:W-:Y:S05]  /*0f10*/  @P0 BRA `(.L_x_15) ;  /* 0x0000000000380947 */ /* 0x000fea0003800000 */
[----:B------:R-:W2:Y:S01]  /*0f20*/  S2UR UR5, SR_CgaCtaId ;  /* 0x00000000000579c3 */ /* 0x000ea20000008800 */
[----:B-1----:R-:W-:Y:S01]  /*0f30*/  UMOV UR4, 0x400 ;  /* 0x0000040000047882 */ /* 0x002fe20000000000 */
[----:B------:R-:W-:Y:S01]  /*0f40*/  UMOV UR6, 0x20 ;  /* 0x0000002000067882 */ /* 0x000fe20000000000 */
[----:B------:R-:W-:Y:S01]  /*0f50*/  ELECT P0, URZ, PT ;  /* 0x0000000000ff782f */ /* 0x000fe20003800000 */
[----:B------:R-:W-:-:S04]  /*0f60*/  UIADD3 UR6, UPT, UPT, -UR6, 0x100000, URZ ;  /* 0x0010000006067890 */ /* 0x000fc8000fffe1ff */
[----:B------:R-:W-:Y:S02]  /*0f70*/  USHF.L.U32 UR7, UR6, 0xb, URZ ;  /* 0x0000000b06077899 */ /* 0x000fe400080006ff */
[----:B------:R-:W-:Y:S02]  /*0f80*/  USHF.L.U32 UR6, UR6, 0x1, URZ ;  /* 0x0000000106067899 */ /* 0x000fe400080006ff */
[----:B--2---:R-:W-:Y:S01]  /*0f90*/  ULEA UR4, UR5, UR4, 0x18 ;  /* 0x0000000405047291 */ /* 0x004fe2000f8ec0ff */
[----:B------:R-:W1:Y:S11]  /*0fa0*/  FENCE.VIEW.ASYNC.S ;  /* 0x00000000000073c6 */ /* 0x000e760000000000 */
[----:B-1----:R2:W1:Y:S01]  /*0fb0*/  SYNCS.EXCH.64 URZ, [UR4+0x230], UR6 ;  /* 0x0002300604ff75b2 */ /* 0x0024620008000100 */
[----:B------:R2:W1:Y:S01]  /*0fc0*/  SYNCS.EXCH.64 URZ, [UR4+0x240], UR6 ;  /* 0x0002400604ff75b2 */ /* 0x0004620008000100 */
[----:B------:R2:W1:Y:S01]  /*0fd0*/  SYNCS.EXCH.64 URZ, [UR4+0x238], UR6 ;  /* 0x0002380604ff75b2 */ /* 0x0004620008000100 */
[----:B------:R2:W1:Y:S02]  /*0fe0*/  SYNCS.EXCH.64 URZ, [UR4+0x248], UR6 ;  /* 0x0002480604ff75b2 */ /* 0x0004640008000100 */
[----:B--2---:R-:W-:Y:S01]  /*0ff0*/  NOP ;  /* 0x0000000000007918 */ /* 0x004fe20000000000 */
.L_x_15:
[----:B------:R-:W2:Y:S01]  /*1000*/  LDCU UR26, c[0x0][0x36c] ;  /* 0x00006d80ff1a77ac */ /* 0x000ea20008000800 */
[----:B------:R-:W-:Y:S01]  /*1010*/  ISETP.NE.OR P3, PT, R0, 0x2, !P3 ;  /* 0x000000020000780c */ /* 0x000fe20005f65670 */
[----:B------:R-:W-:Y:S01]  /*1020*/  NOP ;  /* 0x0000000000007918 */ /* 0x000fe20000000000 */
[----:B------:R-:W-:Y:S01]  /*1030*/  LOP3.LUT R0, R90, 0x1f, RZ, 0xc0, !PT ;  /* 0x0000001f5a007812 */ /* 0x000fe200078ec0ff */
[----:B------:R-:W-:Y:S02]  /*1040*/  UISETP.NE.AND UP4, UPT, UR21, 0x2, UPT ;  /* 0x000000021500788c */ /* 0x000fe4000bf85270 */
[----:B------:R-:W-:Y:S02]  /*1050*/  UISETP.NE.AND UP5, UPT, UR21, URZ, UPT ;  /* 0x000000ff1500728c */ /* 0x000fe4000bfa5270 */
[----:B--2---:R-:W-:-:S09]  /*1060*/  UISETP.EQ.U32.AND UP0, UPT, UR26, 0x1, UPT ;  /* 0x000000011a00788c */ /* 0x004fd2000bf02070 */
[----:B------:R-:W-:Y:S05]  /*1070*/  BRA.U !UP0, `(.L_x_16) ;  /* 0x0000000108087547 */ /* 0x000fea000b800000 */
[----:B-1-34-:R-:W-:Y:S01]  /*1080*/  UCGABAR_ARV ;  /* 0x00000000000079c7 */ /* 0x01afe20008000000 */
[----:B------:R-:W-:Y:S05]  /*1090*/  BRA `(.L_x_17) ;  /* 0x0000000000047947 */ /* 0x000fea0003800000 */
.L_x_16:
[----:B-1-34-:R-:W-:Y:S01]  /*10a0*/  NOP ;  /* 0x0000000000007918 */ /* 0x01afe20000000000 */
.L_x_17:
[----:B------:R-:W1:Y:S01]  /*10b0*/  S2UR UR7, SR_CTAID.X ;  /* 0x00000000000779c3 */ /* 0x000e620000002500 */
[----:B------:R-:W-:-:S05]  /*10c0*/  CS2R.32 R80, SR_CgaSize ;  /* 0x0000000000507805 */ /* 0x000fca0000008a00 */
[----:B------:R-:W-:-:S05]  /*10d0*/  IMAD R80, R80, -0xa0, RZ ;  /* 0xffffff6050507824 */ /* 0x000fca00078e02ff */
[----:B------:R-:W-:-:S14]  /*10e0*/  R2UR UR5, R80 ;  /* 0x00000000500572ca */ /* 0x000fdc00000e0000 */
[----:B------:R-:W2:Y:S01]  /*10f0*/  LDCU UR5, c[0x0][UR5+0x2b0] ;  /* 0x00005600050577ac */ /* 0x000ea20008000800 */
[----:B------:R-:W-:-:S05]  /*1100*/  CS2R.32 R80, SR_CgaSize ;  /* 0x0000000000507805 */ /* 0x000fca0000008a00 */
[----:B------:R-:W-:-:S05]  /*1110*/  IMAD R80, R80, -0xa0, RZ ;  /* 0xffffff6050507824 */ /* 0x000fca00078e02ff */
[----:B------:R-:W-:-:S14]  /*1120*/  R2UR UR4, R80 ;  /* 0x00000000500472ca */ /* 0x000fdc00000e0000 */
[----:B------:R-:W3:Y:S01]  /*1130*/  LDCU UR4, c[0x0][UR4+0x2b4] ;  /* 0x00005680040477ac */ /* 0x000ee20008000800 */
[----:B------:R-:W4:Y:S01]  /*1140*/  S2UR UR8, SR_CTAID.Y ;  /* 0x00000000000879c3 */ /* 0x000f220000002600 */
[----:B------:R-:W-:-:S05]  /*1150*/  CS2R.32 R80, SR_CgaSize ;  /* 0x0000000000507805 */ /* 0x000fca0000008a00 */
[----:B------:R-:W-:-:S05]  /*1160*/  IMAD R80, R80, -0xa0, RZ ;  /* 0xffffff6050507824 */ /* 0x000fca00078e02ff */
[----:B------:R-:W-:-:S14]  /*1170*/  R2UR UR9, R80 ;  /* 0x00000000500972ca */ /* 0x000fdc00000e0000 */
[----:B------:R-:W3:Y:S01]  /*1180*/  LDCU UR9, c[0x0][UR9+0x2a0] ;  /* 0x00005400090977ac */ /* 0x000ee20008000800 */
[----:B------:R-:W-:-:S05]  /*1190*/  CS2R.32 R80, SR_CgaSize ;  /* 0x0000000000507805 */ /* 0x000fca0000008a00 */
[----:B------:R-:W-:-:S05]  /*11a0*/  IMAD R80, R80, -0xa0, RZ ;  /* 0xffffff6050507824 */ /* 0x000fca00078e02ff */
[----:B------:R-:W-:-:S14]  /*11b0*/  R2UR UR61, R80 ;  /* 0x00000000503d72ca */ /* 0x000fdc00000e0000 */
[----:B------:R-:W3:Y:S01]  /*11c0*/  LDCU UR61, c[0x0][UR61+0x2a4] ;  /* 0x000054803d3d77ac */ /* 0x000ee20008000800 */
[----:B------:R-:W3:Y:S01]  /*11d0*/  S2UR UR6, SR_CgaCtaId ;  /* 0x00000000000679c3 */ /* 0x000ee20000008800 */
[----:B------:R-:W3:Y:S01]  /*11e0*/  LDCU UR22, c[0x0][0xb24] ;  /* 0x00016480ff1677ac */ /* 0x000ee20008000800 */
[----:B------:R-:W3:Y:S01]  /*11f0*/  LDCU UR42, c[0x0][0xb24] ;  /* 0x00016480ff2a77ac */ /* 0x000ee20008000800 */
[----:B-1----:R-:W-:-:S05]  /*1200*/  I2FP.F32.U32 R3, UR7 ;  /* 0x0000000700037c45 */ /* 0x002fca0008201000 */
[----:B------:R-:W1:Y:S01]  /*1210*/  S2UR UR36, SR_CTAID.Z ;  /* 0x00000000002479c3 */ /* 0x000e620000002700 */
[----:B------:R-:W1:Y:S01]  /*1220*/  LDCU UR25, c[0x0][0xb30] ;  /* 0x00016600ff1977ac */ /* 0x000e620008000800 */
[----:B--2---:R-:W-:Y:S01]  /*1230*/  FMUL R3, R3, UR5 ;  /* 0x0000000503037c20 */ /* 0x004fe20008400000 */
[----:B------:R-:W-:Y:S01]  /*1240*/  UMOV UR20, UR7 ;  /* 0x0000000700147c82 */ /* 0x000fe20008000000 */
[----:B----4-:R-:W-:Y:S01]  /*1250*/  I2FP.F32.U32 R2, UR8 ;  /* 0x0000000800027c45 */ /* 0x010fe20008201000 */
[----:B------:R-:W-:-:S03]  /*1260*/  UMOV UR24, UR8 ;  /* 0x0000000800187c82 */ /* 0x000fc60008000000 */
[----:B------:R-:W2:Y:S01]  /*1270*/  F2I.U32.TRUNC.NTZ R3, R3 ;  /* 0x0000000300037305 */ /* 0x000ea2000020f000 */
[----:B---3--:R-:W-:Y:S01]  /*1280*/  FMUL R2, R2, UR4 ;  /* 0x0000000402027c20 */ /* 0x008fe20008400000 */
[----:B------:R-:W-:-:S06]  /*1290*/  ULOP3.LUT UR4, UR6, 0x1, URZ, 0xc0, !UPT ;  /* 0x0000000106047892 */ /* 0x000fcc000f8ec0ff */
[----:B------:R-:W3:Y:S01]  /*12a0*/  F2I.U32.TRUNC.NTZ R2, R2 ;  /* 0x0000000200027305 */ /* 0x000ee2000020f000 */
[----:B------:R-:W-:-:S04]  /*12b0*/  UISETP.NE.U32.AND UP6, UPT, UR4, 0x1, UPT ;  /* 0x000000010400788c */ /* 0x000fc8000bfc5070 */
[----:B------:R-:W-:Y:S01]  /*12c0*/  USEL UR4, URZ, 0x600, UP6 ;  /* 0x00000600ff047887 */ /* 0x000fe2000b000000 */
[----:B--2---:R-:W-:Y:S02]  /*12d0*/  R2UR UR6, R3 ;  /* 0x00000000030672ca */ /* 0x004fe400000e0000 */
[----:B---3--:R-:W-:Y:S02]  /*12e0*/  R2UR UR5, R2 ;  /* 0x00000000020572ca */ /* 0x008fe400000e0000 */
[----:B------:R-:W-:-:S09]  /*12f0*/  PRMT R2, RZ, 0x7610, R2 ;  /* 0x00007610ff027816 */ /* 0x000fd20000000002 */
[----:B------:R-:W-:-:S04]  /*1300*/  UIADD3 UR6, UPT, UPT, -UR6, URZ, URZ ;  /* 0x000000ff06067290 */ /* 0x000fc8000fffe1ff */
[----:B------:R-:W-:Y:S02]  /*1310*/  UIMAD UR6, UR9, UR6, UR7 ;  /* 0x00000006090672a4 */ /* 0x000fe4000f8e0207 */
[----:B------:R-:W-:-:S04]  /*1320*/  UIADD3 UR5, UPT, UPT, -UR5, URZ, URZ ;  /* 0x000000ff05057290 */ /* 0x000fc8000fffe1ff */
[----:B------:R-:W-:Y:S01]  /*1330*/  IMAD.U32 R80, RZ, RZ, UR6 ;  /* 0x00000006ff507e24 */ /* 0x000fe2000f8e00ff */
[----:B------:R-:W-:Y:S01]  /*1340*/  UIMAD UR61, UR61, UR5, UR8 ;  /* 0x000000053d3d72a4 */ /* 0x000fe2000f8e0208 */
[----:B-1----:R-:W-:Y:S11]  /*1350*/  BRA.U UP5, `(.L_x_18) ;  /* 0x0000000105287547 */ /* 0x002ff6000b800000 */
[----:B------:R-:W-:Y:S01]  /*1360*/  R2UR UR7, R80 ;  /* 0x00000000500772ca */ /* 0x000fe200000e0000 */
[----:B------:R-:W-:-:S04]  /*1370*/  UISETP.NE.AND UP0, UPT, UR61, URZ, UPT ;  /* 0x000000ff3d00728c */ /* 0x000fc8000bf05270 */
[----:B------:R-:W-:Y:S02]  /*1380*/  USEL UR5, URZ, 0x2, UP0 ;  /* 0x00000002ff057887 */ /* 0x000fe40008000000 */
[----:B------:R-:W-:-:S06]  /*1390*/  UISETP.NE.AND UP0, UPT, UR61, URZ, UPT ;  /* 0x000000ff3d00728c */ /* 0x000fcc000bf05270 */
[----:B------:R-:W-:-:S04]  /*13a0*/  UISETP.EQ.OR UP0, UPT, UR7, URZ, !UP0 ;  /* 0x000000ff0700728c */ /* 0x000fc8000c702670 */
[----:B------:R-:W-:Y:S02]  /*13b0*/  USEL UR6, URZ, 0x1, !UP0 ;  /* 0x00000001ff067887 */ /* 0x000fe4000c000000 */
[----:B------:R-:W-:-:S04]  /*13c0*/  UISETP.NE.AND UP0, UPT, UR7, 0x1, UPT ;  /* 0x000000010700788c */ /* 0x000fc8000bf05270 */
[----:B------:R-:W-:-:S04]  /*13d0*/  USEL UR5, UR5, 0x2, UP0 ;  /* 0x0000000205057887 */ /* 0x000fc80008000000 */
[----:B------:R-:W-:-:S06]  /*13e0*/  UIADD3 UR5, UPT, UPT, UR6, UR5, URZ ;  /* 0x0000000506057290 */ /* 0x000fcc000fffe0ff */
[----:B------:R-:W-:-:S07]  /*13f0*/  MOV R2, UR5 ;  /* 0x0000000500027c02 */ /* 0x000fce0008000f00 */
.L_x_18:
[----:B------:R-:W-:-:S09]  /*1400*/  UISETP.GE.AND UP0, UPT, UR22, 0x1, UPT ;  /* 0x000000011600788c */ /* 0x000fd2000bf06270 */
[----:B------:R-:W-:Y:S05]  /*1410*/  BRA.U !UP0, `(.L_x_19) ;  /* 0x0000000108d07547 */ /* 0x000fea000b800000 */
[----:B------:R-:W1:Y:S01]  /*1420*/  LDCU UR23, c[0x0][0xb0c] ;  /* 0x00016180ff1777ac */ /* 0x000e620008000800 */
[----:B------:R-:W2:Y:S01]  /*1430*/  LDCU.128 UR16, c[0x0][0xb10] ;  /* 0x00016200ff1077ac */ /* 0x000ea20008000c00 */
[----:B------:R-:W3:Y:S01]  /*1440*/  LDCU UR7, c[0x0][0x370] ;  /* 0x00006e00ff0777ac */ /* 0x000ee20008000800 */
[----:B------:R-:W4:Y:S01]  /*1450*/  LDCU UR14, c[0x0][0xb20] ;  /* 0x00016400ff0e77ac */ /* 0x000f220008000800 */
[----:B------:R-:W-:Y:S02]  /*1460*/  UISETP.NE.AND UP1, UPT, UR22, 0x1, UPT ;  /* 0x000000011600788c */ /* 0x000fe4000bf25270 */
[----:B-1----:R-:W-:Y:S02]  /*1470*/  UISETP.NE.AND UP0, UPT, UR23, 0x1, UPT ;  /* 0x000000011700788c */ /* 0x002fe4000bf05270 */
[----:B--2---:R-:W-:Y:S02]  /*1480*/  UIMAD.WIDE.U32 UR10, UR20, UR16, URZ ;  /* 0x00000010140a72a5 */ /* 0x004fe4000f8e00ff */
[----:B---3--:R-:W-:-:S05]  /*1490*/  UIMAD.WIDE.U32 UR8, UR7, UR16, URZ ;  /* 0x00000010070872a5 */ /* 0x008fca000f8e00ff */
[----:B------:R-:W-:Y:S01]  /*14a0*/  UMOV UR6, UR11 ;  /* 0x0000000b00067c82 */ /* 0x000fe20008000000 */
[----:B------:R-:W-:Y:S02]  /*14b0*/  UIMAD.WIDE.U32 UR10, UR24, UR19, URZ ;  /* 0x00000013180a72a5 */ /* 0x000fe4000f8e00ff */
[----:B------:R-:W-:Y:S01]  /*14c0*/  USHF.R.U32.HI UR6, URZ, UR17, UR6 ;  /* 0x00000011ff067299 */ /* 0x000fe20008011606 */
[----:B------:R-:W-:Y:S02]  /*14d0*/  UMOV UR8, UR9 ;  /* 0x0000000900087c82 */ /* 0x000fe40008000000 */
[----:B------:R-:W-:Y:S02]  /*14e0*/  @UP0 USHF.R.U32.HI UR7, URZ, UR17, UR8 ;  /* 0x00000011ff070299 */ /* 0x000fe40008011608 */
[----:B------:R-:W1:Y:S01]  /*14f0*/  LDCU UR8, c[0x0][0x374] ;  /* 0x00006e80ff0877ac */ /* 0x000e620008000800 */
[----:B------:R-:W-:-:S03]  /*1500*/  UMOV UR5, UR11 ;  /* 0x0000000b00057c82 */ /* 0x000fc60008000000 */
[----:B------:R-:W2:Y:S01]  /*1510*/  LDCU.64 UR10, c[0x0][0xb28] ;  /* 0x00016500ff0a77ac */ /* 0x000ea20008000a00 */
[----:B------:R-:W-:Y:S02]  /*1520*/  USEL UR6, UR20, UR6, !UP0 ;  /* 0x0000000614067287 */ /* 0x000fe4000c000000 */
[----:B------:R-:W-:Y:S02]  /*1530*/  UISETP.NE.AND UP0, UPT, UR18, 0x1, UPT ;  /* 0x000000011200788c */ /* 0x000fe4000bf05270 */
[----:B----4-:R-:W-:-:S04]  /*1540*/  USHF.R.U32.HI UR5, URZ, UR14, UR5 ;  /* 0x0000000eff057299 */ /* 0x010fc80008011605 */
[----:B------:R-:W-:Y:S02]  /*1550*/  USEL UR5, UR24, UR5, !UP0 ;  /* 0x0000000518057287 */ /* 0x000fe4000c000000 */
[----:B-1----:R-:W-:-:S07]  /*1560*/  UIMAD.WIDE.U32 UR12, UR8, UR19, URZ ;  /* 0x00000013080c72a5 */ /* 0x002fce000f8e00ff */
[----:B------:R-:W-:Y:S02]  /*1570*/  UMOV UR9, UR13 ;  /* 0x0000000d00097c82 */ /* 0x000fe40008000000 */
[----:B------:R-:W-:Y:S02]  /*1580*/  @UP0 USHF.R.U32.HI UR8, URZ, UR14, UR9 ;  /* 0x0000000eff080299 */ /* 0x000fe40008011609 */
[----:B--2---:R-:W-:Y:S02]  /*1590*/  UIMAD.WIDE.U32 UR14, UR7, UR10, URZ ;  /* 0x0000000a070e72a5 */ /* 0x004fe4000f8e00ff */
[----:B------:R-:W-:-:S05]  /*15a0*/  UIMAD.WIDE.U32 UR12, UR8, UR10, URZ ;  /* 0x0000000a080c72a5 */ /* 0x000fca000f8e00ff */
[----:B------:R-:W-:Y:S02]  /*15b0*/  UMOV UR14, UR15 ;  /* 0x0000000f000e7c82 */ /* 0x000fe40008000000 */
[----:B------:R-:W-:Y:S01]  /*15c0*/  UMOV UR12, UR13 ;  /* 0x0000000d000c7c82 */ /* 0x000fe20008000000 */
[----:B------:R-:W-:Y:S02]  /*15d0*/  @UP1 USHF.R.U32.HI UR7, URZ, UR11, UR14 ;  /* 0x0000000bff071299 */ /* 0x000fe4000801160e */
[----:B------:R-:W-:Y:S02]  /*15e0*/  @UP1 USHF.R.U32.HI UR8, URZ, UR11, UR12 ;  /* 0x0000000bff081299 */ /* 0x000fe4000801160c */
[----:B------:R-:W-:Y:S02]  /*15f0*/  UIMAD.WIDE.U32 UR12, UR5, UR10, URZ ;  /* 0x0000000a050c72a5 */ /* 0x000fe4000f8e00ff */
[----:B------:R-:W-:Y:S02]  /*1600*/  UIMAD UR8, UR8, UR22, URZ ;  /* 0x00000016080872a4 */ /* 0x000fe4000f8e02ff */
[----:B------:R-:W-:-:S02]  /*1610*/  UIMAD UR9, UR7, UR22, URZ ;  /* 0x00000016070972a4 */ /* 0x000fc4000f8e02ff */
[----:B------:R-:W-:-:S04]  /*1620*/  UISETP.GE.AND UP0, UPT, UR5, UR8, UPT ;  /* 0x000000080500728c */ /* 0x000fc8000bf06270 */
[----:B------:R-:W-:Y:S02]  /*1630*/  UISETP.GE.OR UP0, UPT, UR6, UR9, UP0 ;  /* 0x000000090600728c */ /* 0x000fe40008706670 */
[----:B------:R-:W-:-:S03]  /*1640*/  UIMAD.WIDE.U32 UR8, UR6, UR10, URZ ;  /* 0x0000000a060872a5 */ /* 0x000fc6000f8e00ff */
[----:B------:R-:W-:Y:S02]  /*1650*/  UMOV UR10, UR13 ;  /* 0x0000000d000a7c82 */ /* 0x000fe40008000000 */
[----:B------:R-:W-:-:S04]  /*1660*/  USHF.R.U32.HI UR10, URZ, UR11, UR10 ;  /* 0x0000000bff0a7299 */ /* 0x000fc8000801160a */
[----:B------:R-:W-:Y:S02]  /*1670*/  USEL UR8, UR5, UR10, !UP1 ;  /* 0x0000000a05087287 */ /* 0x000fe4000c800000 */
[----:B------:R-:W-:Y:S02]  /*1680*/  @!UP0 USHF.R.U32.HI UR9, URZ, UR11, UR9 ;  /* 0x0000000bff098299 */ /* 0x000fe40008011609 */
[----:B------:R-:W-:Y:S02]  /*1690*/  UIADD3 UR10, UPT, UPT, -UR8, URZ, URZ ;  /* 0x000000ff080a7290 */ /* 0x000fe4000fffe1ff */
[----:B------:R-:W-:Y:S02]  /*16a0*/  @!UP0 USEL UR9, UR6, UR9, !UP1 ;  /* 0x0000000906098287 */ /* 0x000fe4000c800000 */
[----:B------:R-:W-:Y:S02]  /*16b0*/  UIMAD UR10, UR22, UR10, UR5 ;  /* 0x0000000a160a72a4 */ /* 0x000fe4000f8e0205 */
[----:B------:R-:W-:-:S02]  /*16c0*/  UIADD3 UR11, UPT, UPT, -UR6, URZ, URZ ;  /* 0x000000ff060b7290 */ /* 0x000fc4000fffe1ff */
[----:B------:R-:W-:Y:S02]  /*16d0*/  @!UP0 UIMAD UR10, UR10, UR7, UR9 ;  /* 0x000000070a0a82a4 */ /* 0x000fe4000f8e0209 */
[----:B------:R-:W-:Y:S02]  /*16e0*/  @!UP0 UIADD3 UR8, UPT, UPT, UR8, -UR9, URZ ;  /* 0x8000000908088290 */ /* 0x000fe4000fffe0ff */
[----:B------:R-:W-:Y:S02]  /*16f0*/  UIADD3 UR7, UPT, UPT, -UR5, URZ, URZ ;  /* 0x000000ff05077290 */ /* 0x000fe4000fffe1ff */
[----:B------:R-:W-:Y:S02]  /*1700*/  @!UP0 UIMAD UR5, UR8, UR22, UR6 ;  /* 0x00000016080582a4 */ /* 0x000fe4000f8e0206 */
[----:B------:R-:W-:Y:S02]  /*1710*/  UIMAD UR24, UR18, UR7, UR24 ;  /* 0x00000007121872a4 */ /* 0x000fe4000f8e0218 */
[----:B------:R-:W-:Y:S01]  /*1720*/  UIMAD UR20, UR23, UR11, UR20 ;  /* 0x0000000b171472a4 */ /* 0x000fe2000f8e0214 */
[----:B------:R-:W-:Y:S01]  /*1730*/  @!UP0 UMOV UR6, UR10 ;  /* 0x0000000a00068c82 */ /* 0x000fe20008000000 */
[----:B------:R-:W-:-:S02]  /*1740*/  UIMAD UR24, UR5, UR18, UR24 ;  /* 0x00000012051872a4 */ /* 0x000fc4000f8e0218 */
[----:B------:R-:W-:-:S12]  /*1750*/  UIMAD UR20, UR6, UR23, UR20 ;  /* 0x00000017061472a4 */ /* 0x000fd8000f8e0214 */
.L_x_19:
[----:B------:R-:W-:-:S09]  /*1760*/  UISETP.NE.AND UP0, UPT, UR25, 0x1, UPT ;  /* 0x000000011900788c */ /* 0x000fd2000bf05270 */
[----:B------:R-:W-:Y:S05]  /*1770*/  BRA.U UP0, `(.L_x_20) ;  /* 0x0000000100447547 */ /* 0x000fea000b800000 */
[----:B------:R-:W1:Y:S01]  /*1780*/  LDCU.128 UR8, c[0x0][0xb10] ;  /* 0x00016200ff0877ac */ /* 0x000e620008000c00 */
[----:B------:R-:W2:Y:S01]  /*1790*/  LDCU UR12, c[0x0][0xb0c] ;  /* 0x00016180ff0c77ac */ /* 0x000ea20008000800 */
[----:B-1----:R-:W-:Y:S02]  /*17a0*/  UIMAD.WIDE.U32 UR6, UR20, UR8, URZ ;  /* 0x00000008140672a5 */ /* 0x002fe4000f8e00ff */
[----:B--2---:R-:W-:-:S05]  /*17b0*/  UISETP.NE.AND UP0, UPT, UR12, 0x1, UPT ;  /* 0x000000010c00788c */ /* 0x004fca000bf05270 */
[----:B------:R-:W-:Y:S01]  /*17c0*/  UMOV UR5, UR7 ;  /* 0x0000000700057c82 */ /* 0x000fe20008000000 */
[----:B------:R-:W-:Y:S02]  /*17d0*/  UIMAD.WIDE.U32 UR6, UR24, UR11, URZ ;  /* 0x0000000b180672a5 */ /* 0x000fe4000f8e00ff */
[----:B------:R-:W-:Y:S01]  /*17e0*/  USHF.R.U32.HI UR5, URZ, UR9, UR5 ;  /* 0x00000009ff057299 */ /* 0x000fe20008011605 */
[----:B------:R-:W1:Y:S03]  /*17f0*/  LDCU UR9, c[0x0][0xb20] ;  /* 0x00016400ff0977ac */ /* 0x000e660008000800 */
[----:B------:R-:W-:Y:S02]  /*1800*/  USEL UR8, UR20, UR5, !UP0 ;  /* 0x0000000514087287 */ /* 0x000fe4000c000000 */
[----:B------:R-:W-:Y:S01]  /*1810*/  UISETP.NE.AND UP0, UPT, UR10, 0x1, UPT ;  /* 0x000000010a00788c */ /* 0x000fe2000bf05270 */
[----:B------:R-:W-:-:S02]  /*1820*/  UMOV UR5, UR7 ;  /* 0x0000000700057c82 */ /* 0x000fc40008000000 */
[----:B-1----:R-:W-:-:S04]  /*1830*/  USHF.R.U32.HI UR5, URZ, UR9, UR5 ;  /* 0x00000009ff057299 */ /* 0x002fc80008011605 */
[----:B------:R-:W-:-:S04]  /*1840*/  USEL UR5, UR24, UR5, !UP0 ;  /* 0x0000000518057287 */ /* 0x000fc8000c000000 */
[----:B------:R-:W-:Y:S02]  /*1850*/  UIADD3 UR6, UPT, UPT, UR8, -UR5, URZ ;  /* 0x8000000508067290 */ /* 0x000fe4000fffe0ff */
[----:B------:R-:W-:Y:S02]  /*1860*/  UIADD3 UR5, UPT, UPT, -UR8, UR5, URZ ;  /* 0x0000000508057290 */ /* 0x000fe4000fffe1ff */
[----:B------:R-:W-:Y:S02]  /*1870*/  UIMAD UR24, UR6, UR10, UR24 ;  /* 0x0000000a061872a4 */ /* 0x000fe4000f8e0218 */
[----:B------:R-:W-:-:S12]  /*1880*/  UIMAD UR20, UR5, UR12, UR20 ;  /* 0x0000000c051472a4 */ /* 0x000fd8000f8e0214 */
.L_x_20:
[----:B------:R-:W-:Y:S02]  /*1890*/  UISETP.EQ.U32.AND UP0, UPT, UR26, 0x1, UPT ;  /* 0x000000011a00788c */ /* 0x000fe4000bf02070 */
[----:B------:R-:W-:-:S07]  /*18a0*/  UISETP.NE.AND UP1, UPT, UR21, 0x2, UPT ;  /* 0x000000021500788c */ /* 0x000fce000bf25270 */
[----:B------:R-:W-:Y:S05]  /*18b0*/  BRA.U !UP0, `(.L_x_21) ;  /* 0x00000001080c7547 */ /* 0x000fea000b800000 */
[----:B------:R-:W-:Y:S01]  /*18c0*/  UCGABAR_WAIT ;  /* 0x0000000000007dc7 */ /* 0x000fe20008000000 */
[----:B------:R-:W-:Y:S01]  /*18d0*/  CCTL.IVALL ;  /* 0x00000000ff00798f */ /* 0x000fe20002000000 */
[----:B------:R-:W-:Y:S05]  /*18e0*/  BRA `(.L_x_22) ;  /* 0x0000000000047947 */ /* 0x000fea0003800000 */
.L_x_21:
[----:B------:R-:W-:Y:S06]  /*18f0*/  BAR.SYNC.DEFER_BLOCKING 0x0 ;  /* 0x0000000000007b1d */ /* 0x000fec0000010000 */
.L_x_22:
[----:B------:R-:W-:Y:S05]  /*1900*/  BRA.U UP1, `(.L_x_23) ;  /* 0x0000001d01bc7547 */ /* 0x000fea000b800000 */
[----:B------:R-:W1:Y:S01]  /*1910*/  LDCU UR7, c[0x0][0x38c] ;  /* 0x00007180ff0777ac */ /* 0x000e620008000800 */
[----:B------:R-:W2:Y:S01]  /*1920*/  S2UR UR8, SR_CgaCtaId ;  /* 0x00000000000879c3 */ /* 0x000ea20000008800 */
[----:B------:R-:W-:Y:S01]  /*1930*/  PLOP3.LUT P1, PT, PT, PT, UP3, 0x80, 0x8 ;  /* 0x000000000008781c */ /* 0x000fe20003f2f038 */
[----:B------:R-:W-:Y:S01]  /*1940*/  IMAD.MOV.U32 R12, RZ, RZ, 0x1 ;  /* 0x00000001ff0c7424 */ /* 0x000fe200078e00ff */
[----:B------:R-:W-:Y:S01]  /*1950*/  UISETP.NE.AND UP0, UPT, UR21, URZ, UPT ;  /* 0x000000ff1500728c */ /* 0x000fe2000bf05270 */
[----:B------:R-:W-:Y:S01]  /*1960*/  ISETP.EQ.OR P2, PT, R0, RZ, P3 ;  /* 0x000000ff0000720c */ /* 0x000fe20001f42670 */
[----:B------:R-:W-:Y:S01]  /*1970*/  USEL UR26, URZ, 0x1, UP4 ;  /* 0x00000001ff1a7887 */ /* 0x000fe2000a000000 */
[----:B------:R-:W-:Y:S01]  /*1980*/  PLOP3.LUT P1, PT, P1, PT, PT, 0x8, 0x80 ;  /* 0x000000000080781c */ /* 0x000fe20000f2e170 */
[----:B------:R-:W-:Y:S01]  /*1990*/  UMOV UR15, 0x400 ;  /* 0x00000400000f7882 */ /* 0x000fe20000000000 */
[----:B------:R-:W-:Y:S01]  /*19a0*/  CS2R R10, SRZ ;  /* 0x00000000000a7805 */ /* 0x000fe2000001ff00 */
[----:B------:R-:W-:Y:S01]  /*19b0*/  USEL UR26, UR26, 0x2, UP0 ;  /* 0x000000021a1a7887 */ /* 0x000fe20008000000 */
[----:B------:R-:W-:Y:S01]  /*19c0*/  IMAD.MOV.U32 R9, RZ, RZ, RZ ;  /* 0x000000ffff097224 */ /* 0x000fe200078e00ff */
[----:B------:R-:W3:Y:S01]  /*19d0*/  LDCU UR40, c[0x0][0x370] ;  /* 0x00006e00ff2877ac */ /* 0x000ee20008000800 */
[----:B------:R-:W-:Y:S01]  /*19e0*/  IMAD.MOV.U32 R8, RZ, RZ, 0x1 ;  /* 0x00000001ff087424 */ /* 0x000fe200078e00ff */
[----:B------:R-:W4:Y:S01]  /*19f0*/  LDCU.64 UR28, c[0x0][0x348] ;  /* 0x00006900ff1c77ac */ /* 0x000f220008000a00 */
[----:B-1----:R-:W-:-:S02]  /*1a00*/  UIADD3 UR6, UPT, UPT, UR7, 0xf, URZ ;  /* 0x0000000f07067890 */ /* 0x002fc4000fffe0ff */
[----:B------:R-:W-:Y:S02]  /*1a10*/  USHF.R.U32.HI UR45, URZ, 0x4, UR4 ;  /* 0x00000004ff2d7899 */ /* 0x000fe40008011604 */
[----:B------:R-:W-:Y:S02]  /*1a20*/  USHF.R.S32.HI UR5, URZ, 0x1f, UR6 ;  /* 0x0000001fff057899 */ /* 0x000fe40008011406 */
[----:B--2---:R-:W-:Y:S02]  /*1a30*/  ULEA UR15, UR8, UR15, 0x18 ;  /* 0x0000000f080f7291 */ /* 0x004fe4000f8ec0ff */
[----:B------:R-:W-:Y:S02]  /*1a40*/  ULEA.HI UR5, UR5, UR6, URZ, 0x4 ;  /* 0x0000000605057291 */ /* 0x000fe4000f8f20ff */
[----:B------:R-:W-:Y:S02]  /*1a50*/  UIADD3 UR6, UPT, UPT, UR7, -0x1, URZ ;  /* 0xffffffff07067890 */ /* 0x000fe4000fffe0ff */
[----:B------:R-:W-:-:S02]  /*1a60*/  USHF.R.S32.HI UR43, URZ, 0x4, UR5 ;  /* 0x00000004ff2b7899 */ /* 0x000fc40008011405 */
[----:B------:R-:W-:Y:S02]  /*1a70*/  UISETP.GE.U32.AND UP1, UPT, UR6, -0x1f, UPT ;  /* 0xffffffe10600788c */ /* 0x000fe4000bf26070 */
[----:B------:R-:W-:Y:S02]  /*1a80*/  UISETP.LT.U32.AND UP0, UPT, UR43, 0x19, UPT ;  /* 0x000000192b00788c */ /* 0x000fe4000bf01070 */
[----:B------:R-:W-:Y:S02]  /*1a90*/  UIADD3 UR5, UPT, UPT, UR15, 0xc00, URZ ;  /* 0x00000c000f057890 */ /* 0x000fe4000fffe0ff */
[----:B------:R-:W-:Y:S02]  /*1aa0*/  USEL UR41, UR43, 0x19, UP0 ;  /* 0x000000192b297887 */ /* 0x000fe40008000000 */
[----:B------:R-:W-:Y:S02]  /*1ab0*/  @UP6 UIADD3 UR5, UPT, UPT, UR15, URZ, URZ ;  /* 0x000000ff0f056290 */ /* 0x000fe4000fffe0ff */
[----:B------:R-:W-:-:S02]  /*1ac0*/  UIADD3 UR21, UPT, UPT, UR41, -0x1, URZ ;  /* 0xffffffff29157890 */ /* 0x000fc4000fffe0ff */
[----:B------:R-:W-:Y:S02]  /*1ad0*/  @UP1 UIADD3 UR21, UPT, UPT, UR41, URZ, URZ ;  /* 0x000000ff29151290 */ /* 0x000fe4000fffe0ff */
[----:B------:R-:W-:Y:S01]  /*1ae0*/  UIADD3 UR46, UPT, UPT, UR7, 0x1e, URZ ;  /* 0x0000001e072e7890 */ /* 0x000fe2000fffe0ff */
[----:B------:R-:W1:Y:S01]  /*1af0*/  LDCU UR39, c[0x0][0x374] ;  /* 0x00006e80ff2777ac */ /* 0x000e620008000800 */
[----:B------:R-:W-:Y:S02]  /*1b00*/  UIADD3 UR5, UPT, UPT, UR5, 0x13000, URZ ;  /* 0x0001300005057890 */ /* 0x000fe4000fffe0ff */
[----:B------:R-:W-:Y:S02]  /*1b10*/  UIADD3 UR44, UPT, UPT, UR43, -UR41, URZ ;  /* 0x800000292b2c7290 */ /* 0x000fe4000fffe0ff */
[----:B------:R-:W-:Y:S01]  /*1b20*/  UIADD3 UR21, UPT, UPT, UR21, 0x1, URZ ;  /* 0x0000000115157890 */ /* 0x000fe2000fffe0ff */
[----:B---34-:R-:W-:-:S11]  /*1b30*/  UMOV UR13, URZ ;  /* 0x000000ff000d7c82 */ /* 0x018fd60008000000 */
.L_x_43:
[----:B------:R-:W2:Y:S02]  /*1b40*/  S2UR UR6, SR_CgaCtaId ;  /* 0x00000000000679c3 */ /* 0x000ea40000008800 */
[----:B--2---:R-:W-:-:S09]  /*1b50*/  UISETP.NE.AND UP0, UPT, UR6, URZ, UPT ;  /* 0x000000ff0600728c */ /* 0x004fd2000bf05270 */
[----:B-1----:R-:W-:Y:S05]  /*1b60*/  BRA.U UP0, `(.L_x_24) ;  /* 0x0000000100287547 */ /* 0x002fea000b800000 */
[----:B------:R-:W-:Y:S02]  /*1b70*/  LEA R0, R9, UR15, 0x3 ;  /* 0x0000000f09007c11 */ /* 0x000fe4000f8e18ff */
[----:B------:R-:W-:-:S04]  /*1b80*/  SHF.L.U32 R3, R8, 0x1f, RZ ;  /* 0x0000001f08037819 */ /* 0x000fc800000006ff */
[----:B------:R-:W2:Y:S02]  /*1b90*/  SYNCS.PHASECHK.TRANS64.TRYWAIT P0, [R0+URZ+0x240], R3 ;  /* 0x00024003000075a7 */ /* 0x000ea400080011ff */
[----:B--2---:R-:W-:Y:S05]  /*1ba0*/  @!P0 BRA `(.L_x_25) ;  /* 0x0000007800908947 */ /* 0x004fea0003800000 */
.L_x_151:
[----:B------:R3:W-:Y:S01]  /*1bb0*/  SYNCS.ARRIVE.TRANS64.A1T0 RZ, [R0+URZ+0x230], RZ ;  /* 0x000230ff00ff79a7 */ /* 0x0007e200081000ff */
[----:B------:R-:W-:-:S05]  /*1bc0*/  VIADD R9, R9, 0x1 ;  /* 0x0000000109097836 */ /* 0x000fca0000000000 */
[----:B------:R-:W-:-:S04]  /*1bd0*/  ISETP.NE.AND P0, PT, R9, 0x2, PT ;  /* 0x000000020900780c */ /* 0x000fc80003f05270 */
[----:B--2---:R-:W-:Y:S02]  /*1be0*/  SEL R3, RZ, 0x1, P0 ;  /* 0x00000001ff037807 */ /* 0x004fe40000000000 */
[----:B------:R-:W-:Y:S02]  /*1bf0*/  SEL R9, R9, RZ, P0 ;  /* 0x000000ff09097207 */ /* 0x000fe40000000000 */
[----:B------:R-:W-:-:S07]  /*1c00*/  LOP3.LUT R8, R8, R3, RZ, 0x3c, !PT ;  /* 0x0000000308087212 */ /* 0x000fce00078e3cff */
.L_x_24:
[----:B------:R-:W-:Y:S01]  /*1c10*/  ULEA UR6, UR13, UR15, 0x3 ;  /* 0x0000000f0d067291 */ /* 0x000fe2000f8e18ff */
[----:B---3--:R-:W-:Y:S01]  /*1c20*/  SHF.L.U32 R0, R12, 0x1f, RZ ;  /* 0x0000001f0c007819 */ /* 0x008fe200000006ff */
[----:B------:R-:W-:Y:S02]  /*1c30*/  UISETP.GE.U32.AND UP0, UPT, UR46, 0x1f, UPT ;  /* 0x0000001f2e00788c */ /* 0x000fe4000bf06070 */
[----:B------:R-:W-:Y:S02]  /*1c40*/  USHF.L.U32 UR35, UR20, 0x6, URZ ;  /* 0x0000000614237899 */ /* 0x000fe400080006ff */
[----:B------:R-:W-:Y:S01]  /*1c50*/  UIMAD UR19, UR24, 0xc0, UR45 ;  /* 0x000000c0181378a4 */ /* 0x000fe2000f8e022d */
[----:B------:R-:W-:Y:S02]  /*1c60*/  UMOV UR14, URZ ;  /* 0x000000ff000e7c82 */ /* 0x000fe40008000000 */
[----:B------:R2:W3:Y:S02]  /*1c70*/  SYNCS.PHASECHK.TRANS64.TRYWAIT P0, [UR6+0xc8], R0 ;  /* 0x0000c800ff0075a7 */ /* 0x0004e40008001106 */
[----:B------:R-:W-:Y:S07]  /*1c80*/  BRA.U !UP0, `(.L_x_26) ;  /* 0x0000000108c07547 */ /* 0x000fee000b800000 */
[----:B------:R-:W-:Y:S01]  /*1c90*/  UMOV UR8, URZ ;  /* 0x000000ff00087c82 */ /* 0x000fe20008000000 */
[----:B------:R-:W-:-:S05]  /*1ca0*/  UMOV UR7, UR13 ;  /* 0x0000000d00077c82 */ /* 0x000fca0008000000 */
.L_x_32:
[----:B---3--:R-:W-:Y:S01]  /*1cb0*/  @!P3 MOV R2, 0x2000 ;  /* 0x000020000002b802 */ /* 0x008fe20000000f00 */
[----:B----4-:R-:W-:Y:S01]  /*1cc0*/  ULEA UR33, UR7, UR15, 0x3 ;  /* 0x0000000f07217291 */ /* 0x010fe2000f8e18ff */
[----:B-1-3--:R-:W-:Y:S11]  /*1cd0*/  @P0 BRA `(.L_x_27) ;  /* 0x00000000000c0947 */ /* 0x00aff60003800000 */
[----:B------:R-:W-:Y:S04]  /*1ce0*/  SHF.L.U32 R3, R12, 0x1f, RZ ;  /* 0x0000001f0c037819 */ /* 0x000fe800000006ff */
[----:B------:R-:W3:Y:S02]  /*1cf0*/  SYNCS.PHASECHK.TRANS64.TRYWAIT P0, [UR33+0xc8], R3 ;  /* 0x0000c803ff0075a7 */ /* 0x000ee40008001121 */
[----:B---3--:R-:W-:Y:S05]  /*1d00*/  @!P0 BRA `(.L_x_28) ;  /* 0x00000078004c8947 */ /* 0x008fea0003800000 */
.L_x_27:
[----:B------:R3:W-:Y:S01]  /*1d10*/  @!P3 SYNCS.ARRIVE.TRANS64 RZ, [UR33], R2 ;  /* 0x00000002ffffb9a7 */ /* 0x0007e20008000021 */
[----:B------:R-:W-:Y:S04]  /*1d20*/  ULOP3.LUT UR6, UR26, 0x2, URZ, 0xfc, !UPT ;  /* 0x000000021a067892 */ /* 0x000fe8000f8efcff */
[----:B------:R-:W-:Y:S09]  /*1d30*/  UISETP.NE.AND UP0, UPT, UR6, 0x2, UPT ;  /* 0x000000020600788c */ /* 0x000ff2000bf05270 */
[----:B------:R-:W-:Y:S05]  /*1d40*/  BRA.U UP0, `(.L_x_29) ;  /* 0x0000000100047547 */ /* 0x000fea000b800000 */
[----:B-1----:R-:W-:Y:S05]  /*1d50*/  BPT.TRAP 0x1 ;  /* 0x000000040000795c */ /* 0x002fea0000300000 */
.L_x_29:
[----:B------:R-:W-:Y:S04]  /*1d60*/  BSSY.RECONVERGENT B0, `(.L_x_30) ;  /* 0x0000003000007945 */ /* 0x000fe80003800200 */
[----:B------:R-:W-:Y:S05]  /*1d70*/  @P2 BRA `(.L_x_31) ;  /* 0x0000000000042947 */ /* 0x000fea0003800000 */
[----:B-1----:R-:W-:Y:S05]  /*1d80*/  BPT.TRAP 0x1 ;  /* 0x000000040000795c */ /* 0x002fea0000300000 */
.L_x_31:
[----:B-1----:R-:W-:Y:S05]  /*1d90*/  BSYNC.RECONVERGENT B0 ;  /* 0x0000000000007941 */ /* 0x002fea0003800200 */
.L_x_30:
[----:B------:R-:W-:Y:S02]  /*1da0*/  UIADD3 UR6, UPT, UPT, UR7, 0x1, URZ ;  /* 0x0000000107067890 */ /* 0x000fe4000fffe0ff */
[----:B------:R-:W-:Y:S02]  /*1db0*/  UIADD3 UR22, UP1, UPT, UR28, 0x80, URZ ;  /* 0x000000801c167890 */ /* 0x000fe4000ff3e0ff */
[----:B------:R-:W-:Y:S02]  /*1dc0*/  UISETP.NE.AND UP0, UPT, UR6, 0x19, UPT ;  /* 0x000000190600788c */ /* 0x000fe4000bf05270 */
[----:B------:R-:W-:Y:S02]  /*1dd0*/  ULEA UR32, UR7, UR15, 0xb ;  /* 0x0000000f07207291 */ /* 0x000fe4000f8e58ff */
[----:B------:R-:W-:Y:S02]  /*1de0*/  USEL UR9, URZ, 0x1, UP0 ;  /* 0x00000001ff097887 */ /* 0x000fe40008000000 */
[----:B------:R-:W-:Y:S02]  /*1df0*/  USEL UR13, UR6, URZ, UP0 ;  /* 0x000000ff060d7287 */ /* 0x000fe40008000000 */
[----:B------:R-:W-:Y:S02]  /*1e00*/  USHF.L.U32 UR34, UR8, 0x4, URZ ;  /* 0x0000000408227899 */ /* 0x000fe400080006ff */
[----:B------:R-:W-:Y:S01]  /*1e10*/  ULEA UR6, UR13, UR15, 0x3 ;  /* 0x0000000f0d067291 */ /* 0x000fe2000f8e18ff */
[----:B------:R-:W-:Y:S01]  /*1e20*/  LOP3.LUT R12, R12, UR9, RZ, 0x3c, !PT ;  /* 0x000000090c0c7c12 */ /* 0x000fe2000f8e3cff */
[----:B------:R-:W-:Y:S02]  /*1e30*/  UIADD3.X UR23, UPT, UPT, URZ, UR29, URZ, UP1, !UPT ;  /* 0x0000001dff177290 */ /* 0x000fe40008ffe4ff */
[----:B------:R-:W-:Y:S01]  /*1e40*/  UIADD3 UR32, UPT, UPT, UR32, 0x6800, URZ ;  /* 0x0000680020207890 */ /* 0x000fe2000fffe0ff */
[----:B--2---:R-:W-:Y:S01]  /*1e50*/  SHF.L.U32 R0, R12, 0x1f, RZ ;  /* 0x0000001f0c007819 */ /* 0x004fe200000006ff */
[----:B------:R-:W-:Y:S02]  /*1e60*/  UIADD3 UR10, UP0, UPT, UR28, 0x180, URZ ;  /* 0x000001801c0a7890 */ /* 0x000fe4000ff1e0ff */
[----:B------:R-:W-:Y:S01]  /*1e70*/  UIADD3 UR8, UPT, UPT, UR8, 0x1, URZ ;  /* 0x0000000108087890 */ /* 0x000fe2000fffe0ff */
[----:B------:R4:W1:Y:S01]  /*1e80*/  SYNCS.PHASECHK.TRANS64.TRYWAIT P0, [UR6+0xc8], R0 ;  /* 0x0000c800ff0075a7 */ /* 0x0008620008001106 */
[----:B------:R-:W-:Y:S02]  /*1e90*/  UIMAD UR6, UR7, 0xc00, UR4 ;  /* 0x00000c00070678a4 */ /* 0x000fe4000f8e0204 */
[----:B------:R-:W-:Y:S02]  /*1ea0*/  UIADD3.X UR11, UPT, UPT, URZ, UR29, URZ, UP0, !UPT ;  /* 0x0000001dff0b7290 */ /* 0x000fe400087fe4ff */
[----:B------:R-:W-:Y:S01]  /*1eb0*/  ULEA UR6, UR6, UR15, 0x1 ;  /* 0x0000000f06067291 */ /* 0x000fe2000f8e08ff */
[----:B------:R-:W-:Y:S01]  /*1ec0*/  UMOV UR24, 0x0 ;  /* 0x0000000000187882 */ /* 0x000fe20000000000 */
[----:B------:R-:W-:Y:S02]  /*1ed0*/  UMOV UR25, 0x10000000 ;  /* 0x1000000000197882 */ /* 0x000fe40000000000 */
[----:B------:R-:W-:Y:S01]  /*1ee0*/  UIADD3 UR16, UPT, UPT, UR6, 0x13000, URZ ;  /* 0x0001300006107890 */ /* 0x000fe2000fffe0ff */
[----:B------:R4:W-:Y:S01]  /*1ef0*/  UTMALDG.3D [UR32], [UR22], desc[UR24] ;  /* 0x00001820160075b4 */ /* 0x0009e20008011000 */
[----:B------:R-:W-:Y:S01]  /*1f00*/  UISETP.NE.AND UP0, UPT, UR8, UR21, UPT ;  /* 0x000000150800728c */ /* 0x000fe2000bf05270 */
[----:B------:R-:W-:Y:S01]  /*1f10*/  UMOV UR6, 0x30000 ;  /* 0x0003000000067882 */ /* 0x000fe20000000000 */
[----:B------:R-:W-:Y:S01]  /*1f20*/  UMOV UR20, UR36 ;  /* 0x0000002400147c82 */ /* 0x000fe20008000000 */
[----:B------:R-:W-:Y:S01]  /*1f30*/  UMOV UR17, UR33 ;  /* 0x0000002100117c82 */ /* 0x000fe20008000000 */
[----:B------:R-:W-:Y:S01]  /*1f40*/  UMOV UR18, UR34 ;  /* 0x0000002200127c82 */ /* 0x000fe20008000000 */
[----:B------:R-:W-:Y:S02]  /*1f50*/  UMOV UR14, UR21 ;  /* 0x00000015000e7c82 */ /* 0x000fe40008000000 */
[----:B------:R4:W-:Y:S01]  /*1f60*/  UTMALDG.3D.MULTICAST [UR16], [UR10], UR6, desc[UR24] ;  /* 0x000018100a0073b4 */ /* 0x0009e20008011806 */
[----:B------:R-:W-:Y:S01]  /*1f70*/  UMOV UR7, UR13 ;  /* 0x0000000d00077c82 */ /* 0x000fe20008000000 */
[----:B------:R-:W-:Y:S05]  /*1f80*/  BRA.U UP0, `(.L_x_32) ;  /* 0xfffffffd00487547 */ /* 0x000fea000b83ffff */
.L_x_26:
[----:B----4-:R-:W-:Y:S01]  /*1f90*/  ULEA UR6, UR13, UR15, 0x3 ;  /* 0x0000000f0d067291 */ /* 0x010fe2000f8e18ff */
[----:B--2---:R-:W-:Y:S01]  /*1fa0*/  SHF.L.U32 R0, R12, 0x1f, RZ ;  /* 0x0000001f0c007819 */ /* 0x004fe200000006ff */
[----:B------:R-:W-:Y:S01]  /*1fb0*/  @!P1 SYNCS.ARRIVE.TRANS64.A1T0 RZ, [UR15+0x1c8], RZ ;  /* 0x0001c8ffffff99a7 */ /* 0x000fe2000810000f */
[----:B------:R-:W-:-:S06]  /*1fc0*/  UISETP.GT.AND UP0, UPT, UR43, UR41, UPT ;  /* 0x000000292b00728c */ /* 0x000fcc000bf04270 */
[----:B-1-3--:R1:W2:Y:S03]  /*1fd0*/  SYNCS.PHASECHK.TRANS64.TRYWAIT P0, [UR6+0xc8], R0 ;  /* 0x0000c800ff0075a7 */ /* 0x00a2a60008001106 */
[----:B------:R-:W-:Y:S05]  /*1fe0*/  BRA.U !UP0, `(.L_x_33) ;  /* 0x0000000108bc7547 */ /* 0x000fea000b800000 */
[----:B------:R-:W-:Y:S01]  /*1ff0*/  UIADD3 UR27, UPT, UPT, UR44, UR14, URZ ;  /* 0x0000000e2c1b7290 */ /* 0x000fe2000fffe0ff */
[----:B------:R-:W-:-:S11]  /*2000*/  UMOV UR6, UR13 ;  /* 0x0000000d00067c82 */ /* 0x000fd60008000000 */
.L_x_39:
[----:B--2---:R-:W-:Y:S01]  /*2010*/  @!P3 MOV R2, 0x2000 ;  /* 0x000020000002b802 */ /* 0x004fe20000000f00 */
[----:B---3--:R-:W-:Y:S01]  /*2020*/  ULEA UR9, UR6, UR15, 0x3 ;  /* 0x0000000f06097291 */ /* 0x008fe2000f8e18ff */
[----:B--2-4-:R-:W-:Y:S11]  /*2030*/  @P0 BRA `(.L_x_34) ;  /* 0x00000000000c0947 */ /* 0x014ff60003800000 */
[----:B------:R-:W-:Y:S04]  /*2040*/  SHF.L.U32 R3, R12, 0x1f, RZ ;  /* 0x0000001f0c037819 */ /* 0x000fe800000006ff */
[----:B------:R-:W2:Y:S02]  /*2050*/  SYNCS.PHASECHK.TRANS64.TRYWAIT P0, [UR9+0xc8], R3 ;  /* 0x0000c803ff0075a7 */ /* 0x000ea40008001109 */
[----:B--2---:R-:W-:Y:S05]  /*2060*/  @!P0 BRA `(.L_x_35) ;  /* 0x00000074008c8947 */ /* 0x004fea0003800000 */
.L_x_34:
[----:B------:R2:W-:Y:S01]  /*2070*/  @!P3 SYNCS.ARRIVE.TRANS64 RZ, [UR9], R2 ;  /* 0x00000002ffffb9a7 */ /* 0x0005e20008000009 */
[----:B------:R-:W-:Y:S04]  /*2080*/  ULOP3.LUT UR7, UR26, 0x2, URZ, 0xfc, !UPT ;  /* 0x000000021a077892 */ /* 0x000fe8000f8efcff */
[----:B------:R-:W-:Y:S09]  /*2090*/  UISETP.NE.AND UP0, UPT, UR7, 0x2, UPT ;  /* 0x000000020700788c */ /* 0x000ff2000bf05270 */
[----:B------:R-:W-:Y:S05]  /*20a0*/  BRA.U UP0, `(.L_x_36) ;  /* 0x0000000100047547 */ /* 0x000fea000b800000 */
[----:B------:R-:W-:Y:S05]  /*20b0*/  BPT.TRAP 0x1 ;  /* 0x000000040000795c */ /* 0x000fea0000300000 */
.L_x_36:
[----:B------:R-:W-:Y:S04]  /*20c0*/  BSSY.RECONVERGENT B0, `(.L_x_37) ;  /* 0x0000003000007945 */ /* 0x000fe80003800200 */
[----:B------:R-:W-:Y:S05]  /*20d0*/  @P2 BRA `(.L_x_38) ;  /* 0x0000000000042947 */ /* 0x000fea0003800000 */
[----:B------:R-:W-:Y:S05]  /*20e0*/  BPT.TRAP 0x1 ;  /* 0x000000040000795c */ /* 0x000fea0000300000 */
.L_x_38:
[----:B------:R-:W-:Y:S05]  /*20f0*/  BSYNC.RECONVERGENT B0 ;  /* 0x0000000000007941 */ /* 0x000fea0003800200 */
.L_x_37:
[----:B------:R-:W-:Y:S02]  /*2100*/  UIADD3 UR7, UPT, UPT, UR6, 0x1, URZ ;  /* 0x0000000106077890 */ /* 0x000fe4000fffe0ff */
[----:B------:R-:W-:Y:S02]  /*2110*/  UIADD3 UR22, UP1, UPT, UR28, 0x80, URZ ;  /* 0x000000801c167890 */ /* 0x000fe4000ff3e0ff */
[----:B------:R-:W-:Y:S02]  /*2120*/  UISETP.NE.AND UP0, UPT, UR7, 0x19, UPT ;  /* 0x000000190700788c */ /* 0x000fe4000bf05270 */
[----:B------:R-:W-:Y:S02]  /*2130*/  USHF.L.U32 UR10, UR14, 0x4, URZ ;  /* 0x000000040e0a7899 */ /* 0x000fe400080006ff */
[----:B------:R-:W-:Y:S02]  /*2140*/  USEL UR8, URZ, 0x1, UP0 ;  /* 0x00000001ff087887 */ /* 0x000fe40008000000 */
[----:B------:R-:W-:Y:S02]  /*2150*/  USEL UR13, UR7, URZ, UP0 ;  /* 0x000000ff070d7287 */ /* 0x000fe40008000000 */
[----:B------:R-:W-:Y:S02]  /*2160*/  UIADD3.X UR23, UPT, UPT, URZ, UR29, URZ, UP1, !UPT ;  /* 0x0000001dff177290 */ /* 0x000fe40008ffe4ff */
[----:B------:R-:W-:Y:S01]  /*2170*/  ULEA UR7, UR13, UR15, 0x3 ;  /* 0x0000000f0d077291 */ /* 0x000fe2000f8e18ff */
[----:B------:R-:W-:Y:S01]  /*2180*/  LOP3.LUT R12, R12, UR8, RZ, 0x3c, !PT ;  /* 0x000000080c0c7c12 */ /* 0x000fe2000f8e3cff */
[----:B------:R-:W-:Y:S02]  /*2190*/  ULEA UR8, UR6, UR15, 0xb ;  /* 0x0000000f06087291 */ /* 0x000fe4000f8e58ff */
[----:B------:R-:W-:Y:S01]  /*21a0*/  UIADD3 UR24, UP0, UPT, UR28, 0x180, URZ ;  /* 0x000001801c187890 */ /* 0x000fe2000ff1e0ff */
[----:B-1----:R-:W-:Y:S01]  /*21b0*/  SHF.L.U32 R0, R12, 0x1f, RZ ;  /* 0x0000001f0c007819 */ /* 0x002fe200000006ff */
[----:B------:R-:W-:Y:S02]  /*21c0*/  UIADD3 UR8, UPT, UPT, UR8, 0x6800, URZ ;  /* 0x0000680008087890 */ /* 0x000fe4000fffe0ff */
[----:B------:R-:W-:Y:S01]  /*21d0*/  UIMAD UR16, UR6, 0x1800, UR5 ;  /* 0x00001800061078a4 */ /* 0x000fe2000f8e0205 */
[----:B------:R3:W4:Y:S01]  /*21e0*/  SYNCS.PHASECHK.TRANS64.TRYWAIT P0, [UR7+0xc8], R0 ;  /* 0x0000c800ff0075a7 */ /* 0x0007220008001107 */
[----:B------:R-:W-:Y:S01]  /*21f0*/  UMOV UR30, 0x0 ;  /* 0x00000000001e7882 */ /* 0x000fe20000000000 */
[----:B------:R-:W-:Y:S01]  /*2200*/  UMOV UR31, 0x10000000 ;  /* 0x10000000001f7882 */ /* 0x000fe20000000000 */
[----:B------:R-:W-:Y:S01]  /*2210*/  UMOV UR11, UR35 ;  /* 0x00000023000b7c82 */ /* 0x000fe20008000000 */
[----:B------:R-:W-:Y:S01]  /*2220*/  UMOV UR12, UR36 ;  /* 0x00000024000c7c82 */ /* 0x000fe20008000000 */
[----:B------:R-:W-:Y:S01]  /*2230*/  UIADD3.X UR25, UPT, UPT, URZ, UR29, URZ, UP0, !UPT ;  /* 0x0000001dff197290 */ /* 0x000fe200087fe4ff */
[----:B------:R3:W-:Y:S01]  /*2240*/  UTMALDG.3D [UR8], [UR22], desc[UR30] ;  /* 0x00001e08160075b4 */ /* 0x0007e20008011000 */
[----:B------:R-:W-:Y:S01]  /*2250*/  UIADD3 UR14, UPT, UPT, UR14, 0x1, URZ ;  /* 0x000000010e0e7890 */ /* 0x000fe2000fffe0ff */
[----:B------:R-:W-:Y:S01]  /*2260*/  UMOV UR7, 0x30000 ;  /* 0x0003000000077882 */ /* 0x000fe20000000000 */
[----:B------:R-:W-:Y:S01]  /*2270*/  UMOV UR20, UR36 ;  /* 0x0000002400147c82 */ /* 0x000fe20008000000 */
[----:B------:R-:W-:Y:S01]  /*2280*/  UMOV UR17, UR9 ;  /* 0x0000000900117c82 */ /* 0x000fe20008000000 */
[----:B------:R-:W-:Y:S01]  /*2290*/  UMOV UR18, UR10 ;  /* 0x0000000a00127c82 */ /* 0x000fe20008000000 */
[----:B------:R-:W-:Y:S02]  /*22a0*/  UISETP.NE.AND UP0, UPT, UR14, UR27, UPT ;  /* 0x0000001b0e00728c */ /* 0x000fe4000bf05270 */
[----:B------:R3:W-:Y:S01]  /*22b0*/  UTMALDG.3D.MULTICAST [UR16], [UR24], UR7, desc[UR30] ;  /* 0x00001e10180073b4 */ /* 0x0007e20008011807 */
[----:B------:R-:W-:Y:S06]  /*22c0*/  UMOV UR6, UR13 ;  /* 0x0000000d00067c82 */ /* 0x000fec0008000000 */
[----:B------:R-:W-:Y:S05]  /*22d0*/  BRA.U UP0, `(.L_x_39) ;  /* 0xfffffffd004c7547 */ /* 0x000fea000b83ffff */
.L_x_33:
[C---:B------:R-:W-:Y:S01]  /*22e0*/  LEA R3, R11.reuse, UR15, 0x3 ;  /* 0x0000000f0b037c11 */ /* 0x040fe2000f8e18ff */
[----:B------:R-:W-:Y:S01]  /*22f0*/  NOP ;  /* 0x0000000000007918 */ /* 0x000fe20000000000 */
[----:B-1-3--:R-:W-:Y:S02]  /*2300*/  SHF.L.U32 R0, R10, 0x1f, RZ ;  /* 0x0000001f0a007819 */ /* 0x00afe400000006ff */
[----:B------:R-:W-:Y:S02]  /*2310*/  LEA R5, R11, UR15, 0x4 ;  /* 0x0000000f0b057c11 */ /* 0x000fe4000f8e20ff */
[----:B--2-4-:R-:W1:Y:S02]  /*2320*/  SYNCS.PHASECHK.TRANS64.TRYWAIT P0, [R3+URZ+0x1d0], R0 ;  /* 0x0001d000030075a7 */ /* 0x014e6400080011ff */
[----:B-1----:R-:W-:Y:S05]  /*2330*/  @!P0 BRA `(.L_x_40) ;  /* 0x0000007000f08947 */ /* 0x002fea0003800000 */
.L_x_154:
[----:B------:R-:W2:Y:S01]  /*2340*/  LDS.128 R4, [R5+0x260] ;  /* 0x0002600005047984 */ /* 0x000ea20000000c00 */
[----:B------:R-:W-:Y:S01]  /*2350*/  UISETP.GE.AND UP0, UPT, UR42, 0x1, UPT ;  /* 0x000000012a00788c */ /* 0x000fe2000bf06270 */
[----:B------:R-:W-:Y:S01]  /*2360*/  @!PT LDS RZ, [RZ] ;  /* 0x00000000fffff984 */ /* 0x000fe20000000800 */
[----:B------:R-:W-:Y:S01]  /*2370*/  @!PT LDS RZ, [RZ] ;  /* 0x00000000fffff984 */ /* 0x000fe20000000800 */
[----:B------:R-:W-:Y:S01]  /*2380*/  @!PT LDS RZ, [RZ] ;  /* 0x00000000fffff984 */ /* 0x000fe20000000800 */
[----:B------:R-:W-:Y:S01]  /*2390*/  @!PT LDS RZ, [RZ] ;  /* 0x00000000fffff984 */ /* 0x000fe20000000800 */
[----:B------:R3:W-:Y:S06]  /*23a0*/  MEMBAR.ALL.CTA ;  /* 0x0000000000007992 */ /* 0x0007ec0000008000 */
[----:B---3--:R-:W3:Y:S01]  /*23b0*/  FENCE.VIEW.ASYNC.S ;  /* 0x00000000000073c6 */ /* 0x008ee20000000000 */
[----:B--2---:R-:W-:-:S13]  /*23c0*/  LOP3.LUT P0, RZ, R6, 0x1, RZ, 0xc0, !PT ;  /* 0x0000000106ff7812 */ /* 0x004fda000780c0ff */
[----:B---3--:R-:W-:Y:S01]  /*23d0*/  VOTEU.ANY UP1, P0 ;  /* 0x0000000000ff7886 */ /* 0x008fe20000020100 */
[----:B------:R-:W-:-:S13]  /*23e0*/  PLOP3.LUT P0, PT, PT, PT, UP1, 0x80, 0x8 ;  /* 0x000000000008781c */ /* 0x000fda0003f0f018 */
[----:B-1----:R-:W-:Y:S02]  /*23f0*/  @P0 LOP3.LUT R0, R5, 0xffff, RZ, 0xc0, !PT ;  /* 0x0000ffff05000812 */ /* 0x002fe400078ec0ff */
[----:B------:R-:W-:Y:S02]  /*2400*/  @P0 MOV R2, R4 ;  /* 0x0000000400020202 */ /* 0x000fe40000000f00 */
[----:B------:R-:W-:Y:S01]  /*2410*/  @P0 R2UR UR7, R0 ;  /* 0x00000000000702ca */ /* 0x000fe200000e0000 */
[----:B------:R-:W-:Y:S01]  /*2420*/  VIADD R0, R3, 0x1e0 ;  /* 0x000001e003007836 */ /* 0x000fe20000000000 */
[----:B------:R-:W-:Y:S02]  /*2430*/  @P0 SHF.R.U32.HI R4, RZ, 0x10, R5 ;  /* 0x00000010ff040819 */ /* 0x000fe40000011605 */
[----:B------:R-:W-:Y:S02]  /*2440*/  @P0 R2UR UR8, R2 ;  /* 0x00000000020802ca */ /* 0x000fe400000e0000 */
[----:B------:R-:W-:-:S02]  /*2450*/  PRMT R0, RZ, 0x654, R0 ;  /* 0x00000654ff007816 */ /* 0x000fc40000000000 */
[----:B------:R-:W-:Y:S02]  /*2460*/  @P0 R2UR UR6, R4 ;  /* 0x00000000040602ca */ /* 0x000fe400000e0000 */
[----:B------:R1:W-:Y:S03]  /*2470*/  SYNCS.ARRIVE.TRANS64.RED.A1T0 RZ, [R0+URZ], RZ ;  /* 0x000000ff00ff79a7 */ /* 0x0003e600081004ff */
[----:B------:R-:W-:-:S04]  /*2480*/  @UP1 UMOV UR37, UR7 ;  /* 0x0000000700251c82 */ /* 0x000fc80008000000 */
[----:B------:R-:W-:-:S04]  /*2490*/  @UP1 UMOV UR38, UR8 ;  /* 0x0000000800261c82 */ /* 0x000fc80008000000 */
[----:B------:R-:W-:Y:S01]  /*24a0*/  @UP1 UMOV UR36, UR6 ;  /* 0x0000000600241c82 */ /* 0x000fe20008000000 */
[----:B------:R-:W-:Y:S05]  /*24b0*/  BRA.U !UP0, `(.L_x_41) ;  /* 0x0000000108d47547 */ /* 0x000fea000b800000 */
[----:B------:R-:W2:Y:S01]  /*24c0*/  LDCU.128 UR16, c[0x0][0xb10] ;  /* 0x00016200ff1077ac */ /* 0x000ea20008000c00 */
[----:B------:R-:W3:Y:S01]  /*24d0*/  LDCU UR12, c[0x0][0xb20] ;  /* 0x00016400ff0c77ac */ /* 0x000ee20008000800 */
[----:B------:R-:W4:Y:S01]  /*24e0*/  LDCU UR20, c[0x0][0xb0c] ;  /* 0x00016180ff1477ac */ /* 0x000f220008000800 */
[----:B------:R-:W1:Y:S01]  /*24f0*/  LDCU.64 UR10, c[0x0][0xb28] ;  /* 0x00016500ff0a77ac */ /* 0x000e620008000a00 */
[----:B------:R-:W-:Y:S02]  /*2500*/  UISETP.NE.AND UP3, UPT, UR42, 0x1, UPT ;  /* 0x000000012a00788c */ /* 0x000fe4000bf65270 */
[----:B--2---:R-:W-:Y:S02]  /*2510*/  UIMAD.WIDE.U32 UR8, UR39, UR19, URZ ;  /* 0x00000013270872a5 */ /* 0x004fe4000f8e00ff */
[----:B------:R-:W-:Y:S02]  /*2520*/  UIMAD.WIDE.U32 UR6, UR40, UR16, URZ ;  /* 0x00000010280672a5 */ /* 0x000fe4000f8e00ff */
[----:B------:R-:W-:-:S02]  /*2530*/  UISETP.NE.AND UP0, UPT, UR18, 0x1, UPT ;  /* 0x000000011200788c */ /* 0x000fc4000bf05270 */
[----:B------:R-:W-:Y:S01]  /*2540*/  UIMAD.WIDE.U32 UR30, UR37, UR19, URZ ;  /* 0x00000013251e72a5 */ /* 0x000fe2000f8e00ff */
[----:B------:R-:W-:Y:S02]  /*2550*/  UMOV UR8, UR9 ;  /* 0x0000000900087c82 */ /* 0x000fe40008000000 */
[----:B------:R-:W-:Y:S01]  /*2560*/  UMOV UR6, UR7 ;  /* 0x0000000700067c82 */ /* 0x000fe20008000000 */
[----:B---3--:R-:W-:Y:S02]  /*2570*/  USHF.R.U32.HI UR8, URZ, UR12, UR8 ;  /* 0x0000000cff087299 */ /* 0x008fe40008011608 */
[----:B----4-:R-:W-:Y:S02]  /*2580*/  UISETP.NE.AND UP2, UPT, UR20, 0x1, UPT ;  /* 0x000000011400788c */ /* 0x010fe4000bf45270 */
[----:B------:R-:W-:Y:S02]  /*2590*/  USHF.R.U32.HI UR6, URZ, UR17, UR6 ;  /* 0x00000011ff067299 */ /* 0x000fe40008011606 */
[----:B------:R-:W-:-:S02]  /*25a0*/  USEL UR7, UR39, UR8, !UP0 ;  /* 0x0000000827077287 */ /* 0x000fc4000c000000 */
[----:B------:R-:W-:Y:S02]  /*25b0*/  USEL UR8, UR40, UR6, !UP2 ;  /* 0x0000000628087287 */ /* 0x000fe4000d000000 */
[----:B-1----:R-:W-:Y:S01]  /*25c0*/  UIMAD.WIDE.U32 UR22, UR7, UR10, URZ ;  /* 0x0000000a071672a5 */ /* 0x002fe2000f8e00ff */
[----:B------:R-:W-:Y:S01]  /*25d0*/  UMOV UR6, UR31 ;  /* 0x0000001f00067c82 */ /* 0x000fe20008000000 */
[----:B------:R-:W-:Y:S02]  /*25e0*/  UIMAD.WIDE.U32 UR24, UR38, UR16, URZ ;  /* 0x00000010261872a5 */ /* 0x000fe4000f8e00ff */
[----:B------:R-:W-:-:S03]  /*25f0*/  UIMAD.WIDE.U32 UR30, UR8, UR10, URZ ;  /* 0x0000000a081e72a5 */ /* 0x000fc6000f8e00ff */
[----:B------:R-:W-:Y:S01]  /*2600*/  UMOV UR22, UR23 ;  /* 0x0000001700167c82 */ /* 0x000fe20008000000 */
[----:B------:R-:W-:Y:S02]  /*2610*/  USHF.R.U32.HI UR6, URZ, UR12, UR6 ;  /* 0x0000000cff067299 */ /* 0x000fe40008011606 */
[----:B------:R-:W-:Y:S01]  /*2620*/  @UP3 USHF.R.U32.HI UR7, URZ, UR11, UR22 ;  /* 0x0000000bff073299 */ /* 0x000fe20008011616 */
[----:B------:R-:W-:Y:S01]  /*2630*/  UMOV UR24, UR25 ;  /* 0x0000001900187c82 */ /* 0x000fe20008000000 */
[----:B------:R-:W-:Y:S01]  /*2640*/  UMOV UR30, UR31 ;  /* 0x0000001f001e7c82 */ /* 0x000fe20008000000 */
[----:B------:R-:W-:Y:S02]  /*2650*/  USHF.R.U32.HI UR17, URZ, UR17, UR24 ;  /* 0x00000011ff117299 */ /* 0x000fe40008011618 */
[----:B------:R-:W-:Y:S02]  /*2660*/  USEL UR6, UR37, UR6, !UP0 ;  /* 0x0000000625067287 */ /* 0x000fe4000c000000 */
[----:B------:R-:W-:-:S02]  /*2670*/  @UP3 USHF.R.U32.HI UR8, URZ, UR11, UR30 ;  /* 0x0000000bff083299 */ /* 0x000fc4000801161e */
[----:B------:R-:W-:Y:S02]  /*2680*/  UIMAD UR9, UR42, UR7, URZ ;  /* 0x000000072a0972a4 */ /* 0x000fe4000f8e02ff */
[----:B------:R-:W-:Y:S02]  /*2690*/  USEL UR7, UR38, UR17, !UP2 ;  /* 0x0000001126077287 */ /* 0x000fe4000d000000 */
[----:B------:R-:W-:Y:S02]  /*26a0*/  UIMAD UR12, UR42, UR8, URZ ;  /* 0x000000082a0c72a4 */ /* 0x000fe4000f8e02ff */
[----:B------:R-:W-:Y:S02]  /*26b0*/  UISETP.GE.AND UP0, UPT, UR6, UR9, UPT ;  /* 0x000000090600728c */ /* 0x000fe4000bf06270 */
[----:B------:R-:W-:Y:S02]  /*26c0*/  UIMAD.WIDE.U32 UR22, UR6, UR10, URZ ;  /* 0x0000000a061672a5 */ /* 0x000fe4000f8e00ff */
[----:B------:R-:W-:-:S02]  /*26d0*/  UISETP.GE.OR UP0, UPT, UR7, UR12, UP0 ;  /* 0x0000000c0700728c */ /* 0x000fc40008706670 */
[----:B------:R-:W-:Y:S02]  /*26e0*/  UIMAD.WIDE.U32 UR16, UR7, UR10, URZ ;  /* 0x0000000a071072a5 */ /* 0x000fe4000f8e00ff */
[----:B------:R-:W-:Y:S01]  /*26f0*/  UIADD3 UR12, UPT, UPT, -UR6, URZ, URZ ;  /* 0x000000ff060c7290 */ /* 0x000fe2000fffe1ff */
[----:B------:R-:W-:Y:S01]  /*2700*/  UMOV UR10, UR23 ;  /* 0x00000017000a7c82 */ /* 0x000fe20008000000 */
[----:B------:R-:W-:Y:S02]  /*2710*/  UIADD3 UR14, UPT, UPT, -UR7, URZ, URZ ;  /* 0x000000ff070e7290 */ /* 0x000fe4000fffe1ff */
[----:B------:R-:W-:-:S03]  /*2720*/  USHF.R.U32.HI UR10, URZ, UR11, UR10 ;  /* 0x0000000bff0a7299 */ /* 0x000fc6000801160a */
[----:B------:R-:W-:Y:S01]  /*2730*/  @!UP0 UMOV UR9, UR17 ;  /* 0x0000001100098c82 */ /* 0x000fe20008000000 */
[----:B------:R-:W-:Y:S02]  /*2740*/  UIMAD UR12, UR18, UR12, UR37 ;  /* 0x0000000c120c72a4 */ /* 0x000fe4000f8e0225 */
[----:B------:R-:W-:Y:S02]  /*2750*/  USEL UR10, UR6, UR10, !UP3 ;  /* 0x0000000a060a7287 */ /* 0x000fe4000d800000 */
[----:B------:R-:W-:Y:S02]  /*2760*/  @!UP0 USHF.R.U32.HI UR9, URZ, UR11, UR9 ;  /* 0x0000000bff098299 */ /* 0x000fe40008011609 */
[----:B------:R-:W-:Y:S02]  /*2770*/  UIADD3 UR11, UPT, UPT, -UR10, URZ, URZ ;  /* 0x000000ff0a0b7290 */ /* 0x000fe4000fffe1ff */
[----:B------:R-:W-:Y:S02]  /*2780*/  @!UP0 USEL UR9, UR7, UR9, !UP3 ;  /* 0x0000000907098287 */ /* 0x000fe4000d800000 */
[----:B------:R-:W-:-:S02]  /*2790*/  UIMAD UR11, UR42, UR11, UR6 ;  /* 0x0000000b2a0b72a4 */ /* 0x000fc4000f8e0206 */
[----:B------:R-:W-:Y:S02]  /*27a0*/  @!UP0 UIADD3 UR10, UPT, UPT, UR10, -UR9, URZ ;  /* 0x800000090a0a8290 */ /* 0x000fe4000fffe0ff */
[----:B------:R-:W-:Y:S02]  /*27b0*/  @!UP0 UIMAD UR9, UR11, UR8, UR9 ;  /* 0x000000080b0982a4 */ /* 0x000fe4000f8e0209 */
[----:B------:R-:W-:Y:S02]  /*27c0*/  @!UP0 UIMAD UR6, UR42, UR10, UR7 ;  /* 0x0000000a2a0682a4 */ /* 0x000fe4000f8e0207 */
[----:B------:R-:W-:Y:S02]  /*27d0*/  UIMAD UR8, UR20, UR14, UR38 ;  /* 0x0000000e140872a4 */ /* 0x000fe4000f8e0226 */
[----:B------:R-:W-:Y:S01]  /*27e0*/  UIMAD UR37, UR6, UR18, UR12 ;  /* 0x00000012062572a4 */ /* 0x000fe2000f8e020c */
[----:B------:R-:W-:Y:S02]  /*27f0*/  @!UP0 UMOV UR7, UR9 ;  /* 0x0000000900078c82 */ /* 0x000fe40008000000 */
[----:B------:R-:W-:-:S12]  /*2800*/  UIMAD UR38, UR7, UR20, UR8 ;  /* 0x00000014072672a4 */ /* 0x000fd8000f8e0208 */
.L_x_41:
[----:B------:R-:W2:Y:S02]  /*2810*/  LDCU UR6, c[0x0][0xb30] ;  /* 0x00016600ff0677ac */ /* 0x000ea40008000800 */
[----:B--2---:R-:W-:-:S09]  /*2820*/  UISETP.NE.AND UP0, UPT, UR6, 0x1, UPT ;  /* 0x000000010600788c */ /* 0x004fd2000bf05270 */
[----:B------:R-:W-:Y:S05]  /*2830*/  BRA.U UP0, `(.L_x_42) ;  /* 0x0000000100447547 */ /* 0x000fea000b800000 */
[----:B------:R-:W2:Y:S01]  /*2840*/  LDCU.128 UR16, c[0x0][0xb10] ;  /* 0x00016200ff1077ac */ /* 0x000ea20008000c00 */
[----:B------:R-:W3:Y:S01]  /*2850*/  LDCU UR10, c[0x0][0xb0c] ;  /* 0x00016180ff0a77ac */ /* 0x000ee20008000800 */
[----:B------:R-:W4:Y:S01]  /*2860*/  LDCU UR11, c[0x0][0xb20] ;  /* 0x00016400ff0b77ac */ /* 0x000f220008000800 */
[----:B--2---:R-:W-:Y:S02]  /*2870*/  UIMAD.WIDE.U32 UR8, UR38, UR16, URZ ;  /* 0x00000010260872a5 */ /* 0x004fe4000f8e00ff */
[----:B------:R-:W-:Y:S02]  /*2880*/  UIMAD.WIDE.U32 UR6, UR37, UR19, URZ ;  /* 0x00000013250672a5 */ /* 0x000fe4000f8e00ff */
[----:B---3--:R-:W-:Y:S02]  /*2890*/  UISETP.NE.AND UP2, UPT, UR10, 0x1, UPT ;  /* 0x000000010a00788c */ /* 0x008fe4000bf45270 */
[----:B------:R-:W-:Y:S01]  /*28a0*/  UISETP.NE.AND UP0, UPT, UR18, 0x1, UPT ;  /* 0x000000011200788c */ /* 0x000fe2000bf05270 */
[----:B------:R-:W-:-:S02]  /*28b0*/  UMOV UR8, UR9 ;  /* 0x0000000900087c82 */ /* 0x000fc40008000000 */
[----:B------:R-:W-:Y:S01]  /*28c0*/  UMOV UR6, UR7 ;  /* 0x0000000700067c82 */ /* 0x000fe20008000000 */
[----:B------:R-:W-:Y:S02]  /*28d0*/  USHF.R.U32.HI UR17, URZ, UR17, UR8 ;  /* 0x00000011ff117299 */ /* 0x000fe40008011608 */
[----:B----4-:R-:W-:Y:S02]  /*28e0*/  USHF.R.U32.HI UR6, URZ, UR11, UR6 ;  /* 0x0000000bff067299 */ /* 0x010fe40008011606 */
[----:B------:R-:W-:Y:S02]  /*28f0*/  USEL UR7, UR38, UR17, !UP2 ;  /* 0x0000001126077287 */ /* 0x000fe4000d000000 */
[----:B------:R-:W-:-:S04]  /*2900*/  USEL UR6, UR37, UR6, !UP0 ;  /* 0x0000000625067287 */ /* 0x000fc8000c000000 */
[----:B------:R-:W-:Y:S02]  /*2910*/  UIADD3 UR8, UPT, UPT, UR7, -UR6, URZ ;  /* 0x8000000607087290 */ /* 0x000fe4000fffe0ff */
[----:B------:R-:W-:Y:S02]  /*2920*/  UIADD3 UR6, UPT, UPT, -UR7, UR6, URZ ;  /* 0x0000000607067290 */ /* 0x000fe4000fffe1ff */
[----:B------:R-:W-:Y:S02]  /*2930*/  UIMAD UR37, UR8, UR18, UR37 ;  /* 0x00000012082572a4 */ /* 0x000fe4000f8e0225 */
[----:B------:R-:W-:-:S12]  /*2940*/  UIMAD UR38, UR6, UR10, UR38 ;  /* 0x0000000a062672a4 */ /* 0x000fd8000f8e0226 */
.L_x_42:
[----:B------:R-:W-:Y:S01]  /*2950*/  VIADD R11, R11, 0x1 ;  /* 0x000000010b0b7836 */ /* 0x000fe20000000000 */
[----:B------:R-:W-:Y:S01]  /*2960*/  R2UR UR6, R80 ;  /* 0x00000000500672ca */ /* 0x000fe200000e0000 */
[----:B------:R-:W-:Y:S01]  /*2970*/  UIADD3 UR24, UPT, UPT, UR37, UR61, URZ ;  /* 0x0000003d25187290 */ /* 0x000fe2000fffe0ff */
[----:B------:R-:W-:Y:S02]  /*2980*/  PLOP3.LUT P1, PT, PT, PT, PT, 0x80, 0x8 ;  /* 0x000000000008781c */ /* 0x000fe40003f2f070 */
[----:B------:R-:W-:-:S04]  /*2990*/  ISETP.NE.AND P0, PT, R11, 0x2, PT ;  /* 0x000000020b00780c */ /* 0x000fc80003f05270 */
[----:B------:R-:W-:Y:S02]  /*29a0*/  SEL R3, RZ, 0x1, P0 ;  /* 0x00000001ff037807 */ /* 0x000fe40000000000 */
[----:B------:R-:W-:Y:S02]  /*29b0*/  SEL R11, R11, RZ, P0 ;  /* 0x000000ff0b0b7207 */ /* 0x000fe40000000000 */
[----:B------:R-:W-:Y:S01]  /*29c0*/  LOP3.LUT R10, R10, R3, RZ, 0x3c, !PT ;  /* 0x000000030a0a7212 */ /* 0x000fe200078e3cff */
[----:B------:R-:W-:Y:S01]  /*29d0*/  UIADD3 UR20, UPT, UPT, UR38, UR6, URZ ;  /* 0x0000000626147290 */ /* 0x000fe2000fffe0ff */
[----:B------:R-:W-:Y:S11]  /*29e0*/  BRA.U UP1, `(.L_x_43) ;  /* 0xfffffff101547547 */ /* 0x000ff6000b83ffff */
[----:B------:R-:W-:Y:S01]  /*29f0*/  UIADD3 UR15, UPT, UPT, UR15, 0xc8, URZ ;  /* 0x000000c80f0f7890 */ /* 0x000fe2000fffe0ff */
[----:B------:R-:W-:-:S03]  /*2a00*/  SHF.L.U32 R3, R12, 0x1f, RZ ;  /* 0x0000001f0c037819 */ /* 0x000fc600000006ff */
[----:B------:R-:W-:-:S09]  /*2a10*/  ULEA UR4, UR13, UR15, 0x3 ;  /* 0x0000000f0d047291 */ /* 0x000fd2000f8e18ff */
[----:B------:R-:W2:Y:S02]  /*2a20*/  SYNCS.PHASECHK.TRANS64.TRYWAIT P0, [UR4], R3 ;  /* 0x00000003ff0075a7 */ /* 0x000ea40008001104 */
[----:B--2---:R-:W-:Y:S05]  /*2a30*/  @!P0 BRA `(.L_x_44) ;  /* 0x0000006c00448947 */ /* 0x004fea0003800000 */
.L_x_156:
[----:B------:R-:W-:-:S04]  /*2a40*/  UIADD3 UR4, UPT, UPT, UR13, 0x1, URZ ;  /* 0x000000010d047890 */ /* 0x000fc8000fffe0ff */
[----:B------:R-:W-:-:S04]  /*2a50*/  UISETP.NE.AND UP0, UPT, UR4, 0x19, UPT ;  /* 0x000000190400788c */ /* 0x000fc8000bf05270 */
[----:B------:R-:W-:Y:S02]  /*2a60*/  USEL UR6, URZ, 0x1, UP0 ;  /* 0x00000001ff067887 */ /* 0x000fe40008000000 */
[----:B------:R-:W-:-:S04]  /*2a70*/  USEL UR4, UR4, URZ, UP0 ;  /* 0x000000ff04047287 */ /* 0x000fc80008000000 */
[----:B------:R-:W-:Y:S01]  /*2a80*/  ULEA UR5, UR4, UR15, 0x3 ;  /* 0x0000000f04057291 */ /* 0x000fe2000f8e18ff */
[----:B------:R-:W-:-:S04]  /*2a90*/  LOP3.LUT R2, R12, UR6, RZ, 0x3c, !PT ;  /* 0x000000060c027c12 */ /* 0x000fc8000f8e3cff */
[----:B-1----:R-:W-:-:S04]  /*2aa0*/  SHF.L.U32 R3, R2, 0x1f, RZ ;  /* 0x0000001f02037819 */ /* 0x002fc800000006ff */
[----:B------:R-:W1:Y:S02]  /*2ab0*/  SYNCS.PHASECHK.TRANS64.TRYWAIT P0, [UR5], R3 ;  /* 0x00000003ff0075a7 */ /* 0x000e640008001105 */
[----:B-1----:R-:W-:Y:S05]  /*2ac0*/  @!P0 BRA `(.L_x_45) ;  /* 0x0000006c00388947 */ /* 0x002fea0003800000 */
.L_x_158:
        /* <DEDUP_REMOVED lines=9> */
.L_x_160:
        /* <DEDUP_REMOVED lines=9> */
.L_x_162:
        /* <DEDUP_REMOVED lines=9> */
.L_x_164:
        /* <DEDUP_REMOVED lines=9> */
.L_x_166:
        /* <DEDUP_REMOVED lines=9> */
.L_x_168:
        /* <DEDUP_REMOVED lines=9> */
.L_x_170:
        /* <DEDUP_REMOVED lines=9> */
.L_x_172:
        /* <DEDUP_REMOVED lines=9> */
.L_x_174:
        /* <DEDUP_REMOVED lines=9> */
.L_x_176:
        /* <DEDUP_REMOVED lines=9> */
.L_x_178:
        /* <DEDUP_REMOVED lines=9> */
.L_x_180:
        /* <DEDUP_REMOVED lines=9> */
.L_x_182:
        /* <DEDUP_REMOVED lines=9> */
.L_x_184:
        /* <DEDUP_REMOVED lines=9> */
.L_x_186:
        /* <DEDUP_REMOVED lines=9> */
.L_x_188:
        /* <DEDUP_REMOVED lines=9> */
.L_x_190:
        /* <DEDUP_REMOVED lines=9> */
.L_x_192:
        /* <DEDUP_REMOVED lines=9> */
.L_x_194:
        /* <DEDUP_REMOVED lines=9> */
.L_x_196:
        /* <DEDUP_REMOVED lines=9> */
.L_x_198:
        /* <DEDUP_REMOVED lines=9> */
.L_x_200:
        /* <DEDUP_REMOVED lines=9> */
.L_x_202:
[----:B------:R-:W-:-:S04]  /*3730*/  UIADD3 UR4, UPT, UPT, UR4, 0x1, URZ ;  /* 0x0000000104047890 */ /* 0x000fc8000fffe0ff */
[----:B------:R-:W-:-:S04]  /*3740*/  UISETP.NE.AND UP0, UPT, UR4, 0x19, UPT ;  /* 0x000000190400788c */ /* 0x000fc8000bf05270 */
[----:B------:R-:W-:Y:S02]  /*3750*/  USEL UR5, URZ, 0x1, UP0 ;  /* 0x00000001ff057887 */ /* 0x000fe40008000000 */
[----:B------:R-:W-:-:S04]  /*3760*/  USEL UR4, UR4, URZ, UP0 ;  /* 0x000000ff04047287 */ /* 0x000fc80008000000 */
[----:B------:R-:W-:Y:S01]  /*3770*/  ULEA UR4, UR4, UR15, 0x3 ;  /* 0x0000000f04047291 */ /* 0x000fe2000f8e18ff */
[----:B-1----:R-:W-:-:S04]  /*3780*/  LOP3.LUT R3, R2, UR5, RZ, 0x3c, !PT ;  /* 0x0000000502037c12 */ /* 0x002fc8000f8e3cff */
[----:B------:R-:W-:Y:S01]  /*3790*/  SHF.L.U32 R3, R3, 0x1f, RZ ;  /* 0x0000001f03037819 */ /* 0x000fe200000006ff */
[----:B------:R-:W-:-:S07]  /*37a0*/  IMAD.U32 R0, RZ, RZ, UR4 ;  /* 0x00000004ff007e24 */ /* 0x000fce000f8e00ff */
.L_x_68:
[----:B-1----:R1:W2:Y:S02]  /*37b0*/  SYNCS.PHASECHK.TRANS64.TRYWAIT P0, [R0+URZ], R3 ;  /* 0x00000003000075a7 */ /* 0x0022a400080011ff */
[----:B--2---:R-:W-:Y:S05]  /*37c0*/  @!P0 NANOSLEEP.SYNCS 0x989680 ;  /* 0x009896800000895d */ /* 0x004fea0003900000 */
[----:B------:R-:W2:Y:S02]  /*37d0*/  @!P0 SYNCS.PHASECHK.TRANS64 P0, [R0+URZ], R3 ;  /* 0x00000003000085a7 */ /* 0x000ea400080010ff */
[----:B--2---:R-:W-:Y:S05]  /*37e0*/  @P0 EXIT ;  /* 0x000000000000094d */ /* 0x004fea0003800000 */
[----:B------:R-:W-:Y:S05]  /*37f0*/  BRA `(.L_x_68) ;  /* 0xfffffffc00ec7947 */ /* 0x000fea000383ffff */
.L_x_23:
[----:B------:R-:W1:Y:S02]  /*3800*/  S2UR UR4, SR_CgaCtaId ;  /* 0x00000000000479c3 */ /* 0x000e640000008800 */
[----:B-1----:R-:W-:-:S04]  /*3810*/  UISETP.NE.AND UP0, UPT, UR4, URZ, UPT ;  /* 0x000000ff0400728c */ /* 0x002fc8000bf05270 */
[----:B------:R-:W-:-:S09]  /*3820*/  UISETP.NE.OR UP0, UPT, UR21, 0x1, UP0 ;  /* 0x000000011500788c */ /* 0x000fd20008705670 */
[----:B------:R-:W-:Y:S05]  /*3830*/  BRA.U UP0, `(.L_x_69) ;  /* 0x00000005004c7547 */ /* 0x000fea000b800000 */
[----:B------:R-:W1:Y:S01]  /*3840*/  S2UR UR5, SR_CgaCtaId ;  /* 0x00000000000579c3 */ /* 0x000e620000008800 */
[----:B------:R-:W-:Y:S01]  /*3850*/  UMOV UR4, 0x400 ;  /* 0x0000040000047882 */ /* 0x000fe20000000000 */
[----:B------:R-:W-:Y:S01]  /*3860*/  ISETP.GE.U32.AND P2, PT, R0, 0x2, PT ;  /* 0x000000020000780c */ /* 0x000fe20003f46070 */
[----:B------:R-:W-:Y:S01]  /*3870*/  IMAD.MOV.U32 R12, RZ, RZ, 0x1 ;  /* 0x00000001ff0c7424 */ /* 0x000fe200078e00ff */
[----:B------:R-:W-:Y:S02]  /*3880*/  CS2R R10, SRZ ;  /* 0x00000000000a7805 */ /* 0x000fe4000001ff00 */
[----:B------:R-:W-:Y:S01]  /*3890*/  CS2R R8, SRZ ;  /* 0x0000000000087805 */ /* 0x000fe2000001ff00 */
[----:B-1----:R-:W-:-:S03]  /*38a0*/  ULEA UR6, UR5, UR4, 0x18 ;  /* 0x0000000405067291 */ /* 0x002fc6000f8ec0ff */
[----:B------:R-:W-:-:S09]  /*38b0*/  UMOV UR5, URZ ;  /* 0x000000ff00057c82 */ /* 0x000fd20008000000 */
.L_x_73:
[----:B------:R-:W-:Y:S02]  /*38c0*/  LEA R2, R8, UR6, 0x3 ;  /* 0x0000000608027c11 */ /* 0x000fe4000f8e18ff */
[----:B------:R-:W-:-:S03]  /*38d0*/  SHF.L.U32 R5, R9, 0x1f, RZ ;  /* 0x0000001f09057819 */ /* 0x000fc600000006ff */
[----:B------:R-:W-:Y:S01]  /*38e0*/  VIADD R4, R2, 0x240 ;  /* 0x0000024002047836 */ /* 0x000fe20000000000 */
[----:B------:R-:W1:Y:S02]  /*38f0*/  SYNCS.PHASECHK.TRANS64.TRYWAIT P0, [R2+URZ+0x230], R5 ;  /* 0x00023005020075a7 */ /* 0x000e6400080011ff */
[----:B-1----:R-:W-:Y:S05]  /*3900*/  @!P0 BRA `(.L_x_70) ;  /* 0x0000006400d08947 */ /* 0x002fea0003800000 */
.L_x_203:
[----:B------:R-:W-:Y:S01]  /*3910*/  ULEA UR4, UR5, UR6, 0x3 ;  /* 0x0000000605047291 */ /* 0x000fe2000f8e18ff */
[----:B------:R-:W-:Y:S02]  /*3920*/  PRMT R4, RZ, 0x654, R4 ;  /* 0x00000654ff047816 */ /* 0x000fe40000000004 */
[----:B-1----:R-:W-:Y:S01]  /*3930*/  SHF.L.U32 R5, R12, 0x1f, RZ ;  /* 0x0000001f0c057819 */ /* 0x002fe200000006ff */
[----:B------:R-:W-:Y:S01]  /*3940*/  UIADD3 UR7, UPT, UPT, UR4, 0x1d0, URZ ;  /* 0x000001d004077890 */ /* 0x000fe2000fffe0ff */
[----:B------:R1:W-:Y:S05]  /*3950*/  SYNCS.ARRIVE.TRANS64.RED.A1T0 RZ, [R4+URZ], RZ ;  /* 0x000000ff04ff79a7 */ /* 0x0003ea00081004ff */
[----:B------:R-:W-:Y:S01]  /*3960*/  IMAD.U32 R7, RZ, RZ, UR7 ;  /* 0x00000007ff077e24 */ /* 0x000fe2000f8e00ff */
[----:B------:R-:W2:Y:S04]  /*3970*/  SYNCS.PHASECHK.TRANS64.TRYWAIT P0, [UR4+0x1e0], R5 ;  /* 0x0001e005ff0075a7 */ /* 0x000ea80008001104 */
[----:B------:R-:W-:Y:S01]  /*3980*/  PRMT R6, R0, 0x654, R7 ;  /* 0x0000065400067816 */ /* 0x000fe20000000007 */
[----:B-1----:R-:W-:Y:S01]  /*3990*/  @!P2 IMAD.MOV.U32 R4, RZ, RZ, 0x10 ;  /* 0x00000010ff04a424 */ /* 0x002fe200078e00ff */
[----:B--2---:R-:W-:Y:S06]  /*39a0*/  @!P0 BRA `(.L_x_71) ;  /* 0x0000006400bc8947 */ /* 0x004fec0003800000 */
.L_x_205:
[----:B------:R-:W-:Y:S01]  /*39b0*/  ULEA UR8, UR5, UR6, 0x4 ;  /* 0x0000000605087291 */ /* 0x000fe2000f8e20ff */
[----:B------:R-:W-:Y:S01]  /*39c0*/  SEL R3, R6, R3, !P2 ;  /* 0x0000000306037207 */ /* 0x000fe20005000000 */
[----:B------:R-:W-:Y:S01]  /*39d0*/  UIADD3 UR9, UPT, UPT, UR4, 0x1d0, URZ ;  /* 0x000001d004097890 */ /* 0x000fe2000fffe0ff */
[----:B-1----:R-:W-:Y:S01]  /*39e0*/  LEA R2, R11, UR6, 0x3 ;  /* 0x000000060b027c11 */ /* 0x002fe2000f8e18ff */
[----:B------:R-:W-:Y:S01]  /*39f0*/  UIADD3 UR8, UPT, UPT, UR8, 0x260, URZ ;  /* 0x0000026008087890 */ /* 0x000fe2000fffe0ff */
[----:B------:R-:W-:Y:S01]  /*3a00*/  SHF.L.U32 R5, R10, 0x1f, RZ ;  /* 0x0000001f0a057819 */ /* 0x000fe200000006ff */
[----:B------:R1:W-:Y:S01]  /*3a10*/  @!P2 SYNCS.ARRIVE.TRANS64.RED RZ, [R3+URZ], R4 ;  /* 0x0000000403ffa9a7 */ /* 0x0003e200080004ff */
[----:B------:R-:W-:Y:S01]  /*3a20*/  UIADD3 UR4, UPT, UPT, UR5, 0x1, URZ ;  /* 0x0000000105047890 */ /* 0x000fe2000fffe0ff */
[----:B------:R-:W-:-:S03]  /*3a30*/  VIADD R8, R8, 0x1 ;  /* 0x0000000108087836 */ /* 0x000fc60000000000 */
[----:B------:R-:W-:Y:S02]  /*3a40*/  UISETP.NE.AND UP0, UPT, UR4, 0x2, UPT ;  /* 0x000000020400788c */ /* 0x000fe4000bf05270 */
[----:B------:R-:W-:Y:S06]  /*3a50*/  UGETNEXTWORKID.BROADCAST [UR8], [UR9] ;  /* 0x00000000080073ca */ /* 0x000fec0008000100 */
[----:B------:R-:W-:Y:S01]  /*3a60*/  USEL UR7, URZ, 0x1, UP0 ;  /* 0x00000001ff077887 */ /* 0x000fe20008000000 */
[----:B------:R-:W-:Y:S01]  /*3a70*/  ISETP.NE.AND P0, PT, R8, 0x2, PT ;  /* 0x000000020800780c */ /* 0x000fe20003f05270 */
[----:B------:R-:W-:Y:S01]  /*3a80*/  USEL UR5, UR4, URZ, UP0 ;  /* 0x000000ff04057287 */ /* 0x000fe20008000000 */
[----:B------:R-:W2:Y:S03]  /*3a90*/  SYNCS.PHASECHK.TRANS64.TRYWAIT P1, [R2+URZ+0x1d0], R5 ;  /* 0x0001d005020075a7 */ /* 0x000ea600080211ff */
[----:B------:R-:W-:Y:S01]  /*3aa0*/  LOP3.LUT R12, R12, UR7, RZ, 0x3c, !PT ;  /* 0x000000070c0c7c12 */ /* 0x000fe2000f8e3cff */
[----:B-12---:R-:W-:Y:S07]  /*3ab0*/  @!P1 BRA `(.L_x_72) ;  /* 0x0000006400909947 */ /* 0x006fee0003800000 */
.L_x_206:
[C---:B------:R-:W-:Y:S01]  /*3ac0*/  LEA R4, R11.reuse, UR6, 0x4 ;  /* 0x000000060b047c11 */ /* 0x040fe2000f8e20ff */
[----:B-1----:R-:W-:Y:S01]  /*3ad0*/  VIADD R2, R2, 0x1e0 ;  /* 0x000001e002027836 */ /* 0x002fe20000000000 */
[----:B------:R-:W-:Y:S01]  /*3ae0*/  SEL R8, R8, RZ, P0 ;  /* 0x000000ff08087207 */ /* 0x000fe20000000000 */
[----:B------:R-:W-:-:S03]  /*3af0*/  VIADD R11, R11, 0x1 ;  /* 0x000000010b0b7836 */ /* 0x000fc60000000000 */
[----:B------:R-:W1:Y:S01]  /*3b00*/  LDS.128 R4, [R4+0x260] ;  /* 0x0002600004047984 */ /* 0x000e620000000c00 */
[----:B------:R-:W-:Y:S02]  /*3b10*/  PRMT R2, RZ, 0x654, R2 ;  /* 0x00000654ff027816 */ /* 0x000fe40000000002 */
[C---:B------:R-:W-:Y:S01]  /*3b20*/  ISETP.NE.AND P1, PT, R11.reuse, 0x2, PT ;  /* 0x000000020b00780c */ /* 0x040fe20003f25270 */
[----:B------:R-:W-:Y:S01]  /*3b30*/  @!PT LDS RZ, [RZ] ;  /* 0x00000000fffff984 */ /* 0x000fe20000000800 */
[----:B------:R-:W-:Y:S01]  /*3b40*/  @!PT LDS RZ, [RZ] ;  /* 0x00000000fffff984 */ /* 0x000fe20000000800 */
[----:B------:R-:W-:Y:S01]  /*3b50*/  @!PT LDS RZ, [RZ] ;  /* 0x00000000fffff984 */ /* 0x000fe20000000800 */
[----:B------:R-:W-:Y:S01]  /*3b60*/  @!PT LDS RZ, [RZ] ;  /* 0x00000000fffff984 */ /* 0x000fe20000000800 */
[----:B------:R2:W-:Y:S06]  /*3b70*/  MEMBAR.ALL.CTA ;  /* 0x0000000000007992 */ /* 0x0005ec0000008000 */
[----:B--2---:R-:W2:Y:S01]  /*3b80*/  FENCE.VIEW.ASYNC.S ;  /* 0x00000000000073c6 */ /* 0x004ea20000000000 */
[----:B------:R-:W-:Y:S01]  /*3b90*/  SEL R11, R11, RZ, P1 ;  /* 0x000000ff0b0b7207 */ /* 0x000fe20000800000 */
[----:B--2---:R2:W-:Y:S01]  /*3ba0*/  SYNCS.ARRIVE.TRANS64.RED.A1T0 RZ, [R2+URZ], RZ ;  /* 0x000000ff02ff79a7 */ /* 0x0045e200081004ff */
[----:B-1----:R-:W-:-:S02]  /*3bb0*/  LOP3.LUT P3, RZ, R6, 0x1, RZ, 0xc0, !PT ;  /* 0x0000000106ff7812 */ /* 0x002fc4000786c0ff */
[----:B------:R-:W-:-:S04]  /*3bc0*/  SEL R5, RZ, 0x1, P1 ;  /* 0x00000001ff057807 */ /* 0x000fc80000800000 */
[----:B------:R-:W-:Y:S02]  /*3bd0*/  LOP3.LUT R10, R10, R5, RZ, 0x3c, !PT ;  /* 0x000000050a0a7212 */ /* 0x000fe400078e3cff */
[----:B--2---:R-:W-:-:S04]  /*3be0*/  SEL R2, RZ, 0x1, P0 ;  /* 0x00000001ff027807 */ /* 0x004fc80000000000 */
[----:B------:R-:W-:Y:S01]  /*3bf0*/  LOP3.LUT R9, R9, R2, RZ, 0x3c, !PT ;  /* 0x0000000209097212 */ /* 0x000fe200078e3cff */
[----:B------:R-:W-:Y:S06]  /*3c00*/  @P3 BRA `(.L_x_73) ;  /* 0xfffffffc002c3947 */ /* 0x000fec000383ffff */
[----:B------:R-:W-:Y:S01]  /*3c10*/  ULEA UR4, UR5, UR6, 0x3 ;  /* 0x0000000605047291 */ /* 0x000fe2000f8e18ff */
[----:B------:R-:W-:-:S08]  /*3c20*/  SHF.L.U32 R3, R12, 0x1f, RZ ;  /* 0x0000001f0c037819 */ /* 0x000fd000000006ff */
[----:B------:R-:W1:Y:S02]  /*3c30*/  SYNCS.PHASECHK.TRANS64 P0, [UR4+0x1e0], R3 ;  /* 0x0001e003ff0075a7 */ /* 0x000e640008001004 */
[----:B-1----:R-:W-:Y:S05]  /*3c40*/  @P0 BRA `(.L_x_74) ;  /* 0x0000000000080947 */ /* 0x002fea0003800000 */
[----:B------:R-:W1:Y:S02]  /*3c50*/  SYNCS.PHASECHK.TRANS64.TRYWAIT P0, [UR4+0x1e0], R3 ;  /* 0x0001e003ff0075a7 */ /* 0x000e640008001104 */
[----:B-1----:R-:W-:Y:S05]  /*3c60*/  @!P0 BRA `(.L_x_75) ;  /* 0x0000006400388947 */ /* 0x002fea0003800000 */
.L_x_74:
[----:B------:R-:W-:-:S04]  /*3c70*/  UIADD3 UR7, UPT, UPT, UR5, 0x1, URZ ;  /* 0x0000000105077890 */ /* 0x000fc8000fffe0ff */
[----:B------:R-:W-:-:S04]  /*3c80*/  UISETP.NE.AND UP0, UPT, UR7, 0x2, UPT ;  /* 0x000000020700788c */ /* 0x000fc8000bf05270 */
[----:B------:R-:W-:Y:S02]  /*3c90*/  USEL UR8, URZ, 0x1, UP0 ;  /* 0x00000001ff087887 */ /* 0x000fe40008000000 */
[----:B------:R-:W-:-:S04]  /*3ca0*/  USEL UR7, UR7, URZ, UP0 ;  /* 0x000000ff07077287 */ /* 0x000fc80008000000 */
[----:B------:R-:W-:Y:S01]  /*3cb0*/  ULEA UR7, UR7, UR6, 0x3 ;  /* 0x0000000607077291 */ /* 0x000fe2000f8e18ff */
[----:B-1----:R-:W-:-:S04]  /*3cc0*/  LOP3.LUT R3, R12, UR8, RZ, 0x3c, !PT ;  /* 0x000000080c037c12 */ /* 0x002fc8000f8e3cff */
[----:B------:R-:W-:-:S04]  /*3cd0*/  SHF.L.U32 R0, R3, 0x1f, RZ ;  /* 0x0000001f03007819 */ /* 0x000fc800000006ff */
[----:B------:R-:W1:Y:S02]  /*3ce0*/  SYNCS.PHASECHK.TRANS64 P0, [UR7+0x1e0], R0 ;  /* 0x0001e000ff0075a7 */ /* 0x000e640008001007 */
[----:B-1----:R-:W-:Y:S05]  /*3cf0*/  @P0 EXIT ;  /* 0x000000000000094d */ /* 0x002fea0003800000 */
[----:B------:R-:W-:Y:S02]  /*3d00*/  SHF.L.U32 R3, R3, 0x1f, RZ ;  /* 0x0000001f03037819 */ /* 0x000fe400000006ff */
[----:B------:R-:W-:-:S07]  /*3d10*/  MOV R0, UR7 ;  /* 0x0000000700007c02 */ /* 0x000fce0008000f00 */
.L_x_76:
[----:B-1----:R1:W2:Y:S02]  /*3d20*/  SYNCS.PHASECHK.TRANS64.TRYWAIT P0, [R0+URZ+0x1e0], R3 ;  /* 0x0001e003000075a7 */ /* 0x0022a400080011ff */
[----:B--2---:R-:W-:Y:S05]  /*3d30*/  @!P0 NANOSLEEP.SYNCS 0x989680 ;  /* 0x009896800000895d */ /* 0x004fea0003900000 */
[----:B------:R-:W2:Y:S02]  /*3d40*/  @!P0 SYNCS.PHASECHK.TRANS64 P0, [R0+URZ+0x1e0], R3 ;  /* 0x0001e003000085a7 */ /* 0x000ea400080010ff */
[----:B--2---:R-:W-:Y:S05]  /*3d50*/  @P0 EXIT ;  /* 0x000000000000094d */ /* 0x004fea0003800000 */
[----:B------:R-:W-:Y:S05]  /*3d60*/  BRA `(.L_x_76) ;  /* 0xfffffffc00ec7947 */ /* 0x000fea000383ffff */
.L_x_69:
[----:B------:R-:W-:Y:S05]  /*3d70*/  BRA.U UP5, `(.L_x_77) ;  /* 0x0000000d05807547 */ /* 0x000fea000b800000 */
[----:B------:R-:W1:Y:S01]  /*3d80*/  S2UR UR7, SR_CgaCtaId ;  /* 0x00000000000779c3 */ /* 0x000e620000008800 */
[----:B------:R-:W-:Y:S01]  /*3d90*/  UMOV UR4, 0x40 ;  /* 0x0000004000047882 */ /* 0x000fe20000000000 */
[----:B------:R-:W-:Y:S01]  /*3da0*/  NOP ;  /* 0x0000000000007918 */ /* 0x000fe20000000000 */
[----:B------:R-:W-:Y:S01]  /*3db0*/  UMOV UR6, 0x400 ;  /* 0x0000040000067882 */ /* 0x000fe20000000000 */
[----:B-1----:R-:W-:Y:S02]  /*3dc0*/  ULEA UR5, UR7, UR4, 0x18 ;  /* 0x0000000407057291 */ /* 0x002fe4000f8ec0ff */
[----:B------:R-:W-:-:S07]  /*3dd0*/  ULEA UR6, UR7, UR6, 0x18 ;  /* 0x0000000607067291 */ /* 0x000fce000f8ec0ff */
[----:B------:R-:W1:Y:S02]  /*3de0*/  LDS.U8 R0, [UR5+0x1c] ;  /* 0x00001c05ff007984 */ /* 0x000e640008000000 */
[----:B-1----:R-:W-:-:S13]  /*3df0*/  ISETP.NE.AND P0, PT, R0, RZ, PT ;  /* 0x000000ff0000720c */ /* 0x002fda0003f05270 */
[----:B------:R-:W-:Y:S05]  /*3e00*/  @P0 BRA `(.L_x_78) ;  /* 0x0000000000580947 */ /* 0x000fea0003800000 */
[----:B------:R-:W-:-:S13]  /*3e10*/  ELECT P0, URZ, PT ;  /* 0x0000000000ff782f */ /* 0x000fda0003800000 */
[----:B------:R-:W-:Y:S05]  /*3e20*/  @!P0 BRA `(.L_x_79) ;  /* 0x0000000000608947 */ /* 0x000fea0003800000 */
[----:B------:R-:W-:Y:S01]  /*3e30*/  UMOV UR4, 0x10 ;  /* 0x0000001000047882 */ /* 0x000fe20000000000 */
[----:B------:R-:W-:Y:S01]  /*3e40*/  HFMA2 R0, -RZ, RZ, 0, 5.9604644775390625e-08 ;  /* 0x00000001ff007431 */ /* 0x000fe200000001ff */
[----:B------:R-:W-:-:S03]  /*3e50*/  MOV R3, 0xffff ;  /* 0x0000ffff00037802 */ /* 0x000fc60000000f00 */
[----:B------:R-:W-:Y:S04]  /*3e60*/  DEPBAR.LE SB1, 0x36 ;  /* 0x00009d800000791a */ /* 0x000fe80000000000 */
[----:B------:R-:W1:Y:S02]  /*3e70*/  UTCATOMSWS.FIND_AND_SET.ALIGN UP0, UR4, UR4 ;  /* 0x00000004000475e3 */ /* 0x000e640008000800 */
[----:B-1----:R-:W-:Y:S01]  /*3e80*/  MOV R4, UR4 ;  /* 0x0000000400047c02 */ /* 0x002fe20008000f00 */
[----:B------:R-:W-:Y:S06]  /*3e90*/  BRA.U UP0, `(.L_x_80) ;  /* 0x0000000100187547 */ /* 0x000fec000b800000 */
.L_x_81:
[----:B------:R-:W-:Y:S05]  /*3ea0*/  NANOSLEEP 0x64 ;  /* 0x000000640000795d */ /* 0x000fea0003800000 */
[----:B------:R-:W-:-:S05]  /*3eb0*/  UMOV UR4, 0x10 ;  /* 0x0000001000047882 */ /* 0x000fca0000000000 */
[----:B------:R-:W-:Y:S04]  /*3ec0*/  DEPBAR.LE SB1, 0x36 ;  /* 0x00009d800000791a */ /* 0x000fe80000000000 */
[----:B------:R-:W1:Y:S02]  /*3ed0*/  UTCATOMSWS.FIND_AND_SET.ALIGN UP0, UR4, UR4 ;  /* 0x00000004000475e3 */ /* 0x000e640008000800 */
[----:B-1----:R-:W-:Y:S01]  /*3ee0*/  MOV R4, UR4 ;  /* 0x0000000400047c02 */ /* 0x002fe20008000f00 */
[----:B------:R-:W-:Y:S05]  /*3ef0*/  BRA.U !UP0, `(.L_x_81) ;  /* 0xfffffffd08e87547 */ /* 0x000fea000b83ffff */
.L_x_80:
[-C--:B------:R-:W-:Y:S02]  /*3f00*/  SHF.L.U32 R3, R3, R4.reuse, RZ ;  /* 0x0000000403037219 */ /* 0x080fe400000006ff */
[----:B------:R-:W-:Y:S01]  /*3f10*/  SHF.L.U32 R0, R0, R4, RZ ;  /* 0x0000000400007219 */ /* 0x000fe200000006ff */
[----:B------:R-:W-:Y:S02]  /*3f20*/  IMAD.SHL.U32 R4, R4, 0x20, RZ ;  /* 0x0000002004047824 */ /* 0x000fe400078e00ff */
[----:B------:R1:W-:Y:S04]  /*3f30*/  ATOMS.OR RZ, [UR5+0x14], R3 ;  /* 0x00001403ffff798c */ /* 0x0003e8000b000005 */
[----:B------:R1:W-:Y:S04]  /*3f40*/  ATOMS.OR RZ, [UR5+0x18], R0 ;  /* 0x00001800ffff798c */ /* 0x0003e8000b000005 */
[----:B------:R1:W-:Y:S01]  /*3f50*/  STS [UR6+0x280], R4 ;  /* 0x00028004ff007988 */ /* 0x0003e20008000806 */
[----:B------:R-:W-:Y:S05]  /*3f60*/  BRA `(.L_x_79) ;  /* 0x0000000000107947 */ /* 0x000fea0003800000 */
.L_x_78:
[----:B------:R-:W-:Y:S02]  /*3f70*/  MOV R0, 0xffffffff ;  /* 0xffffffff00007802 */ /* 0x000fe40000000f00 */
[----:B------:R-:W-:-:S03]  /*3f80*/  MOV R4, 0x3fb0 ;  /* 0x00003fb000047802 */ /* 0x000fc60000000f00 */
[----:B------:R1:W-:Y:S04]  /*3f90*/  STS [UR6+0x280], R0 ;  /* 0x00028000ff007988 */ /* 0x0003e80008000806 */
[----:B-1---5:R-:W-:Y:S05]  /*3fa0*/  CALL.REL.NOINC `($__internal_1_$__cuda_sm10x_tcgen05_guardrail_trap_phase_invalid_during_alloc) ;  /* 0x00000068003c7944 */ /* 0x022fea0003c00000 */
.L_x_79:
[----:B------:R-:W-:Y:S05]  /*3fb0*/  WARPSYNC.ALL ;  /* 0x0000000000007948 */ /* 0x000fea0003800000 */
[----:B------:R-:W2:Y:S01]  /*3fc0*/  S2UR UR4, SR_CgaCtaId ;  /* 0x00000000000479c3 */ /* 0x000ea20000008800 */
[----:B------:R-:W-:Y:S01]  /*3fd0*/  UMOV UR14, 0x400 ;  /* 0x00000400000e7882 */ /* 0x000fe20000000000 */
[----:B------:R-:W-:-:S06]  /*3fe0*/  NOP ;  /* 0x0000000000007918 */ /* 0x000fcc0000000000 */
[----:B------:R-:W-:Y:S06]  /*3ff0*/  BAR.ARV 0x6, 0xa0 ;  /* 0x0182800000007b1d */ /* 0x000fec0000002000 */
[----:B------:R-:W3:Y:S01]  /*4000*/  LDCU UR5, c[0x0][0x38c] ;  /* 0x00007180ff0577ac */ /* 0x000ee20008000800 */
[----:B------:R-:W-:Y:S01]  /*4010*/  LOP3.LUT R2, R2, 0xffff, RZ, 0xc0, !PT ;  /* 0x0000ffff02027812 */ /* 0x000fe200078ec0ff */
[----:B------:R-:W-:Y:S01]  /*4020*/  IMAD.MOV.U32 R11, RZ, RZ, 0x1 ;  /* 0x00000001ff0b7424 */ /* 0x000fe200078e00ff */
[----:B------:R-:W-:Y:S01]  /*4030*/  CS2R R8, SRZ ;  /* 0x0000000000087805 */ /* 0x000fe2000001ff00 */
[----:B------:R-:W4:Y:S01]  /*4040*/  LDCU UR8, c[0x0][0x38c] ;  /* 0x00007180ff0877ac */ /* 0x000f220008000800 */
[----:B------:R-:W-:Y:S01]  /*4050*/  R2UR UR16, R2 ;  /* 0x00000000021072ca */ /* 0x000fe200000e0000 */
[----:B------:R-:W-:Y:S01]  /*4060*/  IMAD.MOV.U32 R10, RZ, RZ, RZ ;  /* 0x000000ffff0a7224 */ /* 0x000fe200078e00ff */
[----:B------:R-:W-:Y:S01]  /*4070*/  UMOV UR18, URZ ;  /* 0x000000ff00127c82 */ /* 0x000fe20008000000 */
[----:B------:R-:W-:Y:S01]  /*4080*/  UMOV UR11, URZ ;  /* 0x000000ff000b7c82 */ /* 0x000fe20008000000 */
[----:B--2---:R-:W-:Y:S01]  /*4090*/  ULEA UR14, UR4, UR14, 0x18 ;  /* 0x0000000e040e7291 */ /* 0x004fe2000f8ec0ff */
[----:B------:R-:W-:Y:S01]  /*40a0*/  UMOV UR20, 0x0 ;  /* 0x0000000000147882 */ /* 0x000fe20000000000 */
[----:B------:R-:W-:-:S02]  /*40b0*/  UMOV UR21, 0x4300010 ;  /* 0x0430001000157882 */ /* 0x000fc40000000000 */
[----:B------:R-:W-:Y:S02]  /*40c0*/  UIADD3 UR6, UPT, UPT, UR14, 0x6800, URZ ;  /* 0x000068000e067890 */ /* 0x000fe4000fffe0ff */
[----:B------:R-:W-:Y:S02]  /*40d0*/  UIADD3 UR7, UPT, UPT, UR14, 0x13000, URZ ;  /* 0x000130000e077890 */ /* 0x000fe4000fffe0ff */
[----:B---3--:R-:W-:Y:S01]  /*40e0*/  UIADD3 UR5, UPT, UPT, UR5, 0xf, URZ ;  /* 0x0000000f05057890 */ /* 0x008fe2000fffe0ff */
[----:B-1----:R-:W1:Y:S01]  /*40f0*/  LDS R0, [UR14+0x280] ;  /* 0x0002800eff007984 */ /* 0x002e620008000800 */
[----:B------:R-:W-:Y:S02]  /*4100*/  USHF.R.U32.HI UR6, URZ, 0x4, UR6 ;  /* 0x00000004ff067899 */ /* 0x000fe40008011606 */
[----:B------:R-:W-:Y:S02]  /*4110*/  USHF.R.S32.HI UR4, URZ, 0x1f, UR5 ;  /* 0x0000001fff047899 */ /* 0x000fe40008011405 */
[----:B------:R-:W-:-:S02]  /*4120*/  ULOP3.LUT UR6, UR6, 0x3fff, URZ, 0xc0, !UPT ;  /* 0x00003fff06067892 */ /* 0x000fc4000f8ec0ff */
[----:B------:R-:W-:Y:S02]  /*4130*/  ULEA.HI UR4, UR4, UR5, URZ, 0x4 ;  /* 0x0000000504047291 */ /* 0x000fe4000f8f20ff */
[----:B------:R-:W-:Y:S02]  /*4140*/  USHF.R.U32.HI UR5, URZ, 0x4, UR7 ;  /* 0x00000004ff057899 */ /* 0x000fe40008011607 */
[----:B------:R-:W-:Y:S02]  /*4150*/  USHF.R.S32.HI UR22, URZ, 0x4, UR4 ;  /* 0x00000004ff167899 */ /* 0x000fe40008011404 */
[----:B------:R-:W-:Y:S02]  /*4160*/  ULOP3.LUT UR4, UR5, 0x3fff, URZ, 0xc0, !UPT ;  /* 0x00003fff05047892 */ /* 0x000fe4000f8ec0ff */
[----:B------:R-:W-:Y:S02]  /*4170*/  UISETP.LT.AND UP0, UPT, UR22, 0x1, UPT ;  /* 0x000000011600788c */ /* 0x000fe4000bf01270 */
[----:B------:R-:W-:-:S02]  /*4180*/  ULOP3.LUT UR17, UR6, 0x10000, URZ, 0xfc, !UPT ;  /* 0x0001000006117892 */ /* 0x000fc4000f8efcff */
[----:B------:R-:W-:Y:S02]  /*4190*/  USEL UR23, UR22, 0x1, !UP0 ;  /* 0x0000000116177887 */ /* 0x000fe4000c000000 */
[----:B------:R-:W-:Y:S02]  /*41a0*/  ULOP3.LUT UR4, UR4, 0x10000, URZ, 0xfc, !UPT ;  /* 0x0001000004047892 */ /* 0x000fe4000f8efcff */
[----:B------:R-:W-:Y:S02]  /*41b0*/  UIADD3 UR23, UPT, UPT, -UR23, URZ, URZ ;  /* 0x000000ff17177290 */ /* 0x000fe4000fffe1ff */
[----:B----4-:R-:W-:Y:S01]  /*41c0*/  UISETP.GE.AND UP4, UPT, UR8, 0x1, UPT ;  /* 0x000000010800788c */ /* 0x010fe2000bf86270 */
[----:B-1----:R-:W-:-:S15]  /*41d0*/  R2UR UR24, R0 ;  /* 0x00000000001872ca */ /* 0x002fde00000e0000 */
.L_x_88:
[----:B------:R-:W-:Y:S02]  /*41e0*/  LEA R0, R10, UR14, 0x3 ;  /* 0x0000000e0a007c11 */ /* 0x000fe4000f8e18ff */
[----:B------:R-:W-:Y:S02]  /*41f0*/  SHF.L.U32 R5, R9, 0x1f, RZ ;  /* 0x0000001f09057819 */ /* 0x000fe400000006ff */
[----:B------:R-:W-:Y:S01]  /*4200*/  PLOP3.LUT P0, PT, PT, PT, UP4, 0x80, 0x8 ;  /* 0x000000000008781c */ /* 0x000fe20003f0f048 */
[----:B------:R-:W-:Y:S01]  /*4210*/  VIADD R3, R0, 0x1e0 ;  /* 0x000001e000037836 */ /* 0x000fe20000000000 */
[----:B-1----:R-:W1:Y:S02]  /*4220*/  SYNCS.PHASECHK.TRANS64.TRYWAIT P1, [R0+URZ+0x1d0], R5 ;  /* 0x0001d005000075a7 */ /* 0x002e6400080211ff */
[----:B-1-3--:R-:W-:Y:S09]  /*4230*/  @!P1 BRA `(.L_x_82) ;  /* 0x0000005c00dc9947 */ /* 0x00aff20003800000 */
.L_x_208:
[----:B------:R-:W-:Y:S01]  /*4240*/  LEA R4, R10, UR14, 0x4 ;  /* 0x0000000e0a047c11 */ /* 0x000fe2000f8e20ff */
[----:B------:R-:W-:Y:S01]  /*4250*/  @UP4 ULEA UR5, UR11, UR14, 0x3 ;  /* 0x0000000e0b054291 */ /* 0x000fe2000f8e18ff */
[----:B------:R-:W-:Y:S01]  /*4260*/  PLOP3.LUT P2, PT, PT, PT, PT, 0x80, 0x8 ;  /* 0x000000000008781c */ /* 0x000fe20003f4f070 */
[----:B------:R-:W-:Y:S01]  /*4270*/  ULEA UR19, UR18, UR14, 0x3 ;  /* 0x0000000e12137291 */ /* 0x000fe2000f8e18ff */
[----:B------:R-:W-:Y:S02]  /*4280*/  PRMT R3, RZ, 0x654, R3 ;  /* 0x00000654ff037816 */ /* 0x000fe40000000003 */
[----:B-1----:R-:W1:Y:S01]  /*4290*/  LDS.128 R4, [R4+0x260] ;  /* 0x0002600004047984 */ /* 0x002e620000000c00 */
[----:B------:R-:W-:Y:S02]  /*42a0*/  @P0 SHF.L.U32 R2, R8, 0x1f, RZ ;  /* 0x0000001f08020819 */ /* 0x000fe400000006ff */
[----:B------:R-:W-:Y:S01]  /*42b0*/  SHF.L.U32 R0, R11, 0x1f, RZ ;  /* 0x0000001f0b007819 */ /* 0x000fe200000006ff */
[----:B------:R-:W-:Y:S01]  /*42c0*/  @!PT LDS RZ, [RZ] ;  /* 0x00000000fffff984 */ /* 0x000fe20000000800 */
[----:B------:R-:W-:Y:S01]  /*42d0*/  @!PT LDS RZ, [RZ] ;  /* 0x00000000fffff984 */ /* 0x000fe20000000800 */
[----:B------:R-:W-:Y:S01]  /*42e0*/  @!PT LDS RZ, [RZ] ;  /* 0x00000000fffff984 */ /* 0x000fe20000000800 */
[----:B------:R-:W-:Y:S01]  /*42f0*/  @!PT LDS RZ, [RZ] ;  /* 0x00000000fffff984 */ /* 0x000fe20000000800 */
[----:B------:R2:W-:Y:S06]  /*4300*/  MEMBAR.ALL.CTA ;  /* 0x0000000000007992 */ /* 0x0005ec0000008000 */
[----:B--2---:R-:W2:Y:S02]  /*4310*/  FENCE.VIEW.ASYNC.S ;  /* 0x00000000000073c6 */ /* 0x004ea40000000000 */
[----:B--2---:R2:W-:Y:S01]  /*4320*/  SYNCS.ARRIVE.TRANS64.RED.A1T0 RZ, [R3+URZ], RZ ;  /* 0x000000ff03ff79a7 */ /* 0x0045e200081004ff */
[----:B------:R2:W3:Y:S01]  /*4330*/  @P0 SYNCS.PHASECHK.TRANS64.TRYWAIT P2, [UR5], R2 ;  /* 0x00000002ff0005a7 */ /* 0x0004e20008041105 */
[----:B-1----:R-:W-:Y:S01]  /*4340*/  LOP3.LUT P1, RZ, R6, 0x1, RZ, 0xc0, !PT ;  /* 0x0000000106ff7812 */ /* 0x002fe2000782c0ff */
[----:B------:R-:W1:Y:S02]  /*4350*/  SYNCS.PHASECHK.TRANS64.TRYWAIT P0, [UR19+0x210], R0 ;  /* 0x00021000ff0075a7 */ /* 0x000e640008001113 */
[----:B-123--:R-:W-:Y:S10]  /*4360*/  @!P0 BRA `(.L_x_83) ;  /* 0x0000005c00a48947 */ /* 0x00eff40003800000 */
.L_x_210:
[----:B------:R-:W-:Y:S01]  /*4370*/  IADD3 R10, PT, PT, R10, 0x1, RZ ;  /* 0x000000010a0a7810 */ /* 0x000fe20007ffe0ff */
[----:B------:R-:W-:Y:S06]  /*4380*/  BRA.U !UP4, `(.L_x_84) ;  /* 0x000000010c9c7547 */ /* 0x000fec000b800000 */
[----:B------:R-:W-:Y:S02]  /*4390*/  ULEA.HI UR5, UR18, UR18, URZ, 0x1 ;  /* 0x0000001212057291 */ /* 0x000fe4000f8f08ff */
[----:B------:R-:W-:Y:S02]  /*43a0*/  UPLOP3.LUT UP2, UPT, UPT, UPT, UPT, 0x40, 0x4 ;  /* 0x000000000004789c */ /* 0x000fe40003f4e870 */
[----:B------:R-:W-:Y:S02]  /*43b0*/  USHF.R.U32.HI UR6, URZ, 0x1, UR5 ;  /* 0x00000001ff067899 */ /* 0x000fe40008011605 */
[----:B------:R-:W-:Y:S02]  /*43c0*/  ULOP3.LUT UR15, UR5, 0xffe, URZ, 0xc0, !UPT ;  /* 0x00000ffe050f7892 */ /* 0x000fe4000f8ec0ff */
[----:B------:R-:W-:Y:S02]  /*43d0*/  UIMAD UR5, UR6, 0xc0, UR24 ;  /* 0x000000c0060578a4 */ /* 0x000fe4000f8e0218 */
[----:B------:R-:W-:Y:S01]  /*43e0*/  UIADD3 UR15, UPT, UPT, -UR15, UR18, URZ ;  /* 0x000000120f0f7290 */ /* 0x000fe2000fffe1ff */
[----:B------:R-:W-:Y:S01]  /*43f0*/  UMOV UR13, UR23 ;  /* 0x00000017000d7c82 */ /* 0x000fe20008000000 */
[----:B------:R-:W-:-:S02]  /*4400*/  UMOV UR12, UR22 ;  /* 0x00000016000c7c82 */ /* 0x000fc40008000000 */
[----:B------:R-:W-:-:S03]  /*4410*/  ULEA UR15, UR15, UR5, 0x14 ;  /* 0x000000050f0f7291 */ /* 0x000fc6000f8ea0ff */
[----:B------:R-:W-:-:S09]  /*4420*/  UMOV UR5, UR11 ;  /* 0x0000000b00057c82 */ /* 0x000fd20008000000 */
.L_x_87:
[----:B------:R-:W-:Y:S02]  /*4430*/  UIADD3 UR13, UPT, UPT, UR13, 0x1, URZ ;  /* 0x000000010d0d7890 */ /* 0x000fe4000fffe0ff */
[----:B--2---:R-:W-:Y:S02]  /*4440*/  ULEA UR7, UR5, UR14, 0x3 ;  /* 0x0000000e05077291 */ /* 0x004fe4000f8e18ff */
[----:B------:R-:W-:Y:S01]  /*4450*/  UISETP.NE.AND UP3, UPT, UR13, URZ, UPT ;  /* 0x000000ff0d00728c */ /* 0x000fe2000bf65270 */
[----:B---3--:R-:W-:Y:S10]  /*4460*/  @P2 BRA `(.L_x_85) ;  /* 0x00000000000c2947 */ /* 0x008ff40003800000 */
[----:B-1----:R-:W-:Y:S04]  /*4470*/  SHF.L.U32 R3, R8, 0x1f, RZ ;  /* 0x0000001f08037819 */ /* 0x002fe800000006ff */
[----:B------:R-:W1:Y:S02]  /*4480*/  SYNCS.PHASECHK.TRANS64.TRYWAIT P0, [UR7], R3 ;  /* 0x00000003ff0075a7 */ /* 0x000e640008001107 */
[----:B-1----:R-:W-:Y:S05]  /*4490*/  @!P0 BRA `(.L_x_86) ;  /* 0x0000005c00708947 */ /* 0x002fea0003800000 */
.L_x_85:
[----:B------:R-:W-:Y:S01]  /*44a0*/  UISETP.NE.AND UP0, UPT, UR12, 0x1, UPT ;  /* 0x000000010c00788c */ /* 0x000fe2000bf05270 */
[----:B------:R-:W-:Y:S01]  /*44b0*/  PLOP3.LUT P2, PT, PT, PT, PT, 0x80, 0x8 ;  /* 0x000000000008781c */ /* 0x000fe20003f4f070 */
[----:B------:R-:W-:Y:S02]  /*44c0*/  UIADD3 UR6, UPT, UPT, UR5, 0x1, URZ ;  /* 0x0000000105067890 */ /* 0x000fe4000fffe0ff */
[----:B------:R-:W-:Y:S02]  /*44d0*/  UIADD3 UR12, UPT, UPT, UR12, -0x1, URZ ;  /* 0xffffffff0c0c7890 */ /* 0x000fe4000fffe0ff */
[----:B------:R-:W-:Y:S01]  /*44e0*/  UISETP.NE.AND UP1, UPT, UR6, 0x19, UPT ;  /* 0x000000190600788c */ /* 0x000fe2000bf25270 */
[----:B------:R-:W-:Y:S01]  /*44f0*/  PLOP3.LUT P0, PT, PT, PT, UP0, 0x80, 0x8 ;  /* 0x000000000008781c */ /* 0x000fe20003f0f008 */
[----:B------:R-:W-:Y:S02]  /*4500*/  UMOV UR9, 0xc0004010 ;  /* 0xc000401000097882 */ /* 0x000fe40000000000 */
[----:B------:R-:W-:Y:S02]  /*4510*/  USEL UR8, URZ, 0x1, UP1 ;  /* 0x00000001ff087887 */ /* 0x000fe40008800000 */
[----:B------:R-:W-:Y:S02]  /*4520*/  USEL UR11, UR6, URZ, UP1 ;  /* 0x000000ff060b7287 */ /* 0x000fe40008800000 */
[----:B------:R-:W-:Y:S02]  /*4530*/  UIMAD UR6, UR5, 0x180, UR4 ;  /* 0x00000180050678a4 */ /* 0x000fe4000f8e0204 */
[----:B------:R-:W-:Y:S01]  /*4540*/  @UP0 ULEA UR10, UR11, UR14, 0x3 ;  /* 0x0000000e0b0a0291 */ /* 0x000fe2000f8e18ff */
[----:B------:R-:W-:Y:S01]  /*4550*/  LOP3.LUT R8, R8, UR8, RZ, 0x3c, !PT ;  /* 0x0000000808087c12 */ /* 0x000fe2000f8e3cff */
[----:B------:R-:W-:Y:S03]  /*4560*/  ULEA UR8, UR5, UR17, 0x7 ;  /* 0x0000001105087291 */ /* 0x000fe6000f8e38ff */
[----:B-1----:R-:W-:Y:S01]  /*4570*/  @P0 SHF.L.U32 R0, R8, 0x1f, RZ ;  /* 0x0000001f08000819 */ /* 0x002fe200000006ff */
[----:B------:R-:W-:Y:S03]  /*4580*/  UMOV UR5, UR11 ;  /* 0x0000000b00057c82 */ /* 0x000fe60008000000 */
[----:B------:R2:W3:Y:S01]  /*4590*/  @P0 SYNCS.PHASECHK.TRANS64.TRYWAIT P2, [UR10], R0 ;  /* 0x00000000ff0005a7 */ /* 0x0004e2000804110a */
[----:B------:R-:W-:Y:S03]  /*45a0*/  UIADD3 UR10, UPT, UPT, UR7, 0xc8, URZ ;  /* 0x000000c8070a7890 */ /* 0x000fe6000fffe0ff */
[----:B------:R-:W-:Y:S02]  /*45b0*/  UMOV UR7, 0xc0004010 ;  /* 0xc000401000077882 */ /* 0x000fe40000000000 */
[----:B------:R2:W-:Y:S01]  /*45c0*/  UTCHMMA gdesc[UR8], gdesc[UR6], tmem[UR15], tmem[UR20], idesc[UR21], UP2 ;  /* 0x00ff1406080075ea */ /* 0x0005e2000900000f */
[----:B------:R-:W-:Y:S03]  /*45d0*/  UPLOP3.LUT UP2, UPT, UPT, UPT, UPT, 0x80, 0x8 ;  /* 0x000000000008789c */ /* 0x000fe60003f4f070 */
[----:B------:R2:W-:Y:S01]  /*45e0*/  UTCBAR.MULTICAST [UR10], URZ, UR16 ;  /* 0x000000ff0a0073e9 */ /* 0x0005e20008000810 */
[----:B------:R-:W-:Y:S07]  /*45f0*/  BRA.U UP3, `(.L_x_87) ;  /* 0xfffffffd038c7547 */ /* 0x000fee000b83ffff */
.L_x_84:
[----:B------:R-:W-:Y:S01]  /*4600*/  UIADD3 UR5, UPT, UPT, UR18, 0x1, URZ ;  /* 0x0000000112057890 */ /* 0x000fe2000fffe0ff */
[C---:B------:R-:W-:Y:S01]  /*4610*/  ISETP.NE.AND P0, PT, R10.reuse, 0x2, PT ;  /* 0x000000020a00780c */ /* 0x040fe20003f05270 */
[----:B--2---:R-:W-:Y:S02]  /*4620*/  UIADD3 UR6, UPT, UPT, UR19, 0x1f0, URZ ;  /* 0x000001f013067890 */ /* 0x004fe4000fffe0ff */
[----:B------:R-:W-:Y:S01]  /*4630*/  UISETP.NE.AND UP0, UPT, UR5, 0x4, UPT ;  /* 0x000000040500788c */ /* 0x000fe2000bf05270 */
[----:B-1----:R-:W-:Y:S02]  /*4640*/  SEL R0, RZ, 0x1, P0 ;  /* 0x00000001ff007807 */ /* 0x002fe40000000000 */
[----:B------:R-:W-:Y:S01]  /*4650*/  SEL R10, R10, RZ, P0 ;  /* 0x000000ff0a0a7207 */ /* 0x000fe20000000000 */
[----:B------:R-:W-:Y:S01]  /*4660*/  USEL UR7, URZ, 0x1, UP0 ;  /* 0x00000001ff077887 */ /* 0x000fe20008000000 */
[----:B------:R-:W-:Y:S01]  /*4670*/  LOP3.LUT R9, R9, R0, RZ, 0x3c, !PT ;  /* 0x0000000009097212 */ /* 0x000fe200078e3cff */
[----:B------:R-:W-:Y:S01]  /*4680*/  USEL UR18, UR5, URZ, UP0 ;  /* 0x000000ff05127287 */ /* 0x000fe20008000000 */
[----:B------:R1:W-:Y:S03]  /*4690*/  UTCBAR [UR6], URZ ;  /* 0x000000ff060073e9 */ /* 0x0003e600080000ff */
[----:B------:R-:W-:Y:S01]  /*46a0*/  LOP3.LUT R11, R11, UR7, RZ, 0x3c, !PT ;  /* 0x000000070b0b7c12 */ /* 0x000fe2000f8e3cff */
[----:B------:R-:W-:Y:S07]  /*46b0*/  @P1 BRA `(.L_x_88) ;  /* 0xfffffff800c81947 */ /* 0x000fee000383ffff */
[----:B------:R-:W2:Y:S01]  /*46c0*/  S2UR UR8, SR_CgaCtaId ;  /* 0x00000000000879c3 */ /* 0x000ea20000008800 */
[----:B------:R-:W-:Y:S01]  /*46d0*/  ELECT P0, URZ, PT ;  /* 0x0000000000ff782f */ /* 0x000fe20003800000 */
[----:B------:R-:W-:Y:S01]  /*46e0*/  IMAD.MOV.U32 R0, RZ, RZ, 0x1 ;  /* 0x00000001ff007424 */ /* 0x000fe200078e00ff */
[----:B------:R-:W-:Y:S01]  /*46f0*/  UIADD3 UR14, UPT, UPT, UR14, 0x210, URZ ;  /* 0x000002100e0e7890 */ /* 0x000fe2000fffe0ff */
[----:B------:R-:W-:Y:S01]  /*4700*/  SHF.L.U32 R3, R11, 0x1f, RZ ;  /* 0x0000001f0b037819 */ /* 0x000fe200000006ff */
[----:B------:R-:W-:-:S03]  /*4710*/  UMOV UR4, 0x40 ;  /* 0x0000004000047882 */ /* 0x000fc60000000000 */
[----:B------:R-:W-:Y:S01]  /*4720*/  UVIRTCOUNT.DEALLOC.SMPOOL 0x80 ;  /* 0x000000800000784c */ /* 0x000fe20000000000 */
[----:B--2---:R-:W-:Y:S02]  /*4730*/  ULEA UR8, UR8, UR4, 0x18 ;  /* 0x0000000408087291 */ /* 0x004fe4000f8ec0ff */
[----:B------:R-:W-:-:S07]  /*4740*/  ULEA UR4, UR18, UR14, 0x3 ;  /* 0x0000000e12047291 */ /* 0x000fce000f8e18ff */
[----:B------:R2:W-:Y:S02]  /*4750*/  @P0 STS.U8 [UR8+0x1c], R0 ;  /* 0x00001c00ff000988 */ /* 0x0005e40008000008 */
[----:B------:R-:W4:Y:S02]  /*4760*/  SYNCS.PHASECHK.TRANS64.TRYWAIT P0, [UR4], R3 ;  /* 0x00000003ff0075a7 */ /* 0x000f240008001104 */
[----:B--2-4-:R-:W-:Y:S05]  /*4770*/  @!P0 BRA `(.L_x_89) ;  /* 0x0000005800d08947 */ /* 0x014fea0003800000 */
.L_x_213:
[----:B------:R-:W-:-:S04]  /*4780*/  UIADD3 UR4, UPT, UPT, UR18, 0x1, URZ ;  /* 0x0000000112047890 */ /* 0x000fc8000fffe0ff */
[----:B------:R-:W-:-:S04]  /*4790*/  UISETP.NE.AND UP0, UPT, UR4, 0x4, UPT ;  /* 0x000000040400788c */ /* 0x000fc8000bf05270 */
[----:B-1----:R-:W-:Y:S02]  /*47a0*/  USEL UR6, URZ, 0x1, UP0 ;  /* 0x00000001ff067887 */ /* 0x002fe40008000000 */
[----:B------:R-:W-:-:S04]  /*47b0*/  USEL UR4, UR4, URZ, UP0 ;  /* 0x000000ff04047287 */ /* 0x000fc80008000000 */
[----:B------:R-:W-:Y:S01]  /*47c0*/  ULEA UR5, UR4, UR14, 0x3 ;  /* 0x0000000e04057291 */ /* 0x000fe2000f8e18ff */
[----:B------:R-:W-:-:S04]  /*47d0*/  LOP3.LUT R2, R11, UR6, RZ, 0x3c, !PT ;  /* 0x000000060b027c12 */ /* 0x000fc8000f8e3cff */
[----:B--2---:R-:W-:-:S04]  /*47e0*/  SHF.L.U32 R3, R2, 0x1f, RZ ;  /* 0x0000001f02037819 */ /* 0x004fc800000006ff */
[----:B------:R-:W1:Y:S02]  /*47f0*/  SYNCS.PHASECHK.TRANS64.TRYWAIT P0, [UR5], R3 ;  /* 0x00000003ff0075a7 */ /* 0x000e640008001105 */
[----:B-1----:R-:W-:Y:S05]  /*4800*/  @!P0 BRA `(.L_x_90) ;  /* 0x0000005800c48947 */ /* 0x002fea0003800000 */
.L_x_215:
        /* <DEDUP_REMOVED lines=9> */
.L_x_217:
[----:B------:R-:W-:-:S04]  /*48a0*/  UIADD3 UR4, UPT, UPT, UR4, 0x1, URZ ;  /* 0x0000000104047890 */ /* 0x000fc8000fffe0ff */
[----:B------:R-:W-:-:S04]  /*48b0*/  UISETP.NE.AND UP0, UPT, UR4, 0x4, UPT ;  /* 0x000000040400788c */ /* 0x000fc8000bf05270 */
[----:B------:R-:W-:Y:S02]  /*48c0*/  USEL UR5, URZ, 0x1, UP0 ;  /* 0x00000001ff057887 */ /* 0x000fe40008000000 */
[----:B------:R-:W-:-:S04]  /*48d0*/  USEL UR4, UR4, URZ, UP0 ;  /* 0x000000ff04047287 */ /* 0x000fc80008000000 */
[----:B------:R-:W-:Y:S01]  /*48e0*/  ULEA UR4, UR4, UR14, 0x3 ;  /* 0x0000000e04047291 */ /* 0x000fe2000f8e18ff */
[----:B-1----:R-:W-:-:S04]  /*48f0*/  LOP3.LUT R3, R2, UR5, RZ, 0x3c, !PT ;  /* 0x0000000502037c12 */ /* 0x002fc8000f8e3cff */
[----:B------:R-:W-:-:S04]  /*4900*/  SHF.L.U32 R3, R3, 0x1f, RZ ;  /* 0x0000001f03037819 */ /* 0x000fc800000006ff */
[----:B------:R-:W1:Y:S02]  /*4910*/  SYNCS.PHASECHK.TRANS64.TRYWAIT P0, [UR4], R3 ;  /* 0x00000003ff0075a7 */ /* 0x000e640008001104 */
[----:B-1----:R-:W-:Y:S05]  /*4920*/  @!P0 BRA `(.L_x_92) ;  /* 0x0000005800ac8947 */ /* 0x002fea0003800000 */
.L_x_219:
[----:B------:R-:W-:Y:S01]  /*4930*/  NOP ;  /* 0x0000000000007918 */ /* 0x000fe20000000000 */
[----:B-1----:R-:W1:Y:S01]  /*4940*/  LDS R0, [UR8+0x14] ;  /* 0x00001408ff007984 */ /* 0x002e620008000800 */
[----:B------:R-:W-:Y:S01]  /*4950*/  ULOP3.LUT UR4, UR24, 0xffff, URZ, 0xc0, !UPT ;  /* 0x0000ffff18047892 */ /* 0x000fe2000f8ec0ff */
[----:B------:R-:W-:Y:S01]  /*4960*/  UMOV UR5, 0xffff ;  /* 0x0000ffff00057882 */ /* 0x000fe20000000000 */
[----:B------:R-:W-:Y:S02]  /*4970*/  UMOV UR6, 0x1 ;  /* 0x0000000100067882 */ /* 0x000fe40000000000 */
[----:B------:R-:W-:-:S04]  /*4980*/  USHF.R.U32.HI UR4, URZ, 0x5, UR4 ;  /* 0x00000005ff047899 */ /* 0x000fc80008011604 */
[----:B------:R-:W-:Y:S02]  /*4990*/  USHF.L.U32 UR5, UR5, UR4, URZ ;  /* 0x0000000405057299 */ /* 0x000fe400080006ff */
[----:B------:R-:W-:-:S04]  /*49a0*/  USHF.L.U32 UR4, UR6, UR4, URZ ;  /* 0x0000000406047299 */ /* 0x000fc800080006ff */
[----:B-1----:R-:W-:-:S04]  /*49b0*/  LOP3.LUT R0, R0, UR5, RZ, 0xc0, !PT ;  /* 0x0000000500007c12 */ /* 0x002fc8000f8ec0ff */
[----:B------:R-:W-:-:S13]  /*49c0*/  ISETP.NE.AND P0, PT, R0, UR5, PT ;  /* 0x0000000500007c0c */ /* 0x000fda000bf05270 */
[----:B------:R-:W-:Y:S05]  /*49d0*/  @P0 BRA `(.L_x_93) ;  /* 0x0000000000580947 */ /* 0x000fea0003800000 */
[----:B------:R-:W1:Y:S02]  /*49e0*/  LDS R0, [UR8+0x18] ;  /* 0x00001808ff007984 */ /* 0x000e640008000800 */
[----:B-1----:R-:W-:-:S04]  /*49f0*/  LOP3.LUT R0, R0, UR4, RZ, 0xc0, !PT ;  /* 0x0000000400007c12 */ /* 0x002fc8000f8ec0ff */
[----:B------:R-:W-:-:S13]  /*4a00*/  ISETP.NE.AND P0, PT, R0, UR4, PT ;  /* 0x0000000400007c0c */ /* 0x000fda000bf05270 */
[----:B------:R-:W-:Y:S05]  /*4a10*/  @P0 BRA `(.L_x_94) ;  /* 0x00000000003c0947 */ /* 0x000fea0003800000 */
[----:B------:R-:W1:Y:S01]  /*4a20*/  S2R R2, SR_LANEID ;  /* 0x0000000000027919 */ /* 0x000e620000000000 */
[----:B------:R-:W-:Y:S01]  /*4a30*/  ULOP3.LUT UR5, URZ, UR5, URZ, 0x33, !UPT ;  /* 0x00000005ff057292 */ /* 0x000fe2000f8e33ff */
[----:B------:R-:W-:Y:S01]  /*4a40*/  LOP3.LUT R4, RZ, UR4, RZ, 0x33, !PT ;  /* 0x00000004ff047c12 */ /* 0x000fe2000f8e33ff */
[----:B------:R-:W-:Y:S02]  /*4a50*/  VOTEU.ANY UR4, UPT, PT ;  /* 0x0000000000047886 */ /* 0x000fe400038e0100 */
[----:B------:R-:W-:Y:S01]  /*4a60*/  UFLO.U32 UR4, UR4 ;  /* 0x00000004000472bd */ /* 0x000fe200080e0000 */
[----:B------:R-:W2:Y:S01]  /*4a70*/  REDUX UR6, R4 ;  /* 0x00000000040673c4 */ /* 0x000ea20000000000 */
[----:B------:R-:W-:-:S06]  /*4a80*/  IMAD.U32 R0, RZ, RZ, UR5 ;  /* 0x00000005ff007e24 */ /* 0x000fcc000f8e00ff */
[----:B------:R4:W-:Y:S01]  /*4a90*/  UTCATOMSWS.AND URZ, UR5 ;  /* 0x0000000500ff79e3 */ /* 0x0009e20008000000 */
[----:B------:R-:W3:Y:S01]  /*4aa0*/  REDUX UR7, R0 ;  /* 0x00000000000773c4 */ /* 0x000ee20000000000 */
[----:B-1----:R-:W-:Y:S01]  /*4ab0*/  ISETP.EQ.U32.AND P0, PT, R2, UR4, PT ;  /* 0x0000000402007c0c */ /* 0x002fe2000bf02070 */
[----:B--2---:R-:W-:Y:S01]  /*4ac0*/  IMAD.U32 R2, RZ, RZ, UR6 ;  /* 0x00000006ff027e24 */ /* 0x004fe2000f8e00ff */
[----:B---3--:R-:W-:-:S11]  /*4ad0*/  MOV R3, UR7 ;  /* 0x0000000700037c02 */ /* 0x008fd60008000f00 */
[----:B------:R4:W-:Y:S04]  /*4ae0*/  @P0 ATOMS.AND RZ, [UR8+0x14], R3 ;  /* 0x00001403ffff098c */ /* 0x0009e8000a800008 */
[----:B------:R4:W-:Y:S01]  /*4af0*/  @P0 ATOMS.AND RZ, [UR8+0x18], R2 ;  /* 0x00001802ffff098c */ /* 0x0009e2000a800008 */
[----:B------:R-:W-:Y:S05]  /*4b00*/  BRA `(.L_x_95) ;  /* 0x0000000000147947 */ /* 0x000fea0003800000 */
.L_x_94:
[----:B------:R-:W-:Y:S02]  /*4b10*/  MOV R2, 0x4b30 ;  /* 0x00004b3000027802 */ /* 0x000fe40000000f00 */
[----:B---3-5:R-:W-:Y:S05]  /*4b20*/  CALL.REL.NOINC `($__internal_0_$__cuda_sm10x_tcgen05_guardrail_trap_col_being_dealloced_not_returned_by_alloc) ;  /* 0x0000005c00507944 */ /* 0x028fea0003c00000 */
[----:B------:R-:W-:Y:S05]  /*4b30*/  BRA `(.L_x_95) ;  /* 0x0000000000087947 */ /* 0x000fea0003800000 */
.L_x_93:
[----:B------:R-:W-:Y:S02]  /*4b40*/  MOV R2, 0x4b60 ;  /* 0x00004b6000027802 */ /* 0x000fe40000000f00 */
[----:B---3-5:R-:W-:Y:S05]  /*4b50*/  CALL.REL.NOINC `($__internal_2_$__cuda_sm10x_tcgen05_guardrail_trap_unallocated_columns_being_dealloced) ;  /* 0x0000005c005c7944 */ /* 0x028fea0003c00000 */
.L_x_95:
[----:B------:R-:W-:Y:S01]  /*4b60*/  NOP ;  /* 0x0000000000007918 */ /* 0x000fe20000000000 */
[----:B----4-:R-:W-:Y:S05]  /*4b70*/  EXIT ;  /* 0x000000000000794d */ /* 0x010fea0003800000 */
.L_x_77:
[----:B------:R-:W-:-:S09]  /*4b80*/  UISETP.NE.OR UP0, UPT, UR21, 0x3, !UP3 ;  /* 0x000000031500788c */ /* 0x000fd2000df05670 */
[----:B------:R-:W-:Y:S05]  /*4b90*/  BRA.U UP0, `(.L_x_96) ;  /* 0x00000011001c7547 */ /* 0x000fea000b800000 */
[----:B------:R-:W1:Y:S01]  /*4ba0*/  LDCU.64 UR4, c[0x0][0x888] ;  /* 0x00011100ff0477ac */ /* 0x000e620008000a00 */
[----:B------:R-:W2:Y:S01]  /*4bb0*/  S2UR UR10, SR_CgaCtaId ;  /* 0x00000000000a79c3 */ /* 0x000ea20000008800 */
[----:B------:R-:W-:Y:S02]  /*4bc0*/  HFMA2 R9, -RZ, RZ, 0, 0 ;  /* 0x00000000ff097431 */ /* 0x000fe400000001ff */
[----:B------:R-:W-:Y:S01]  /*4bd0*/  IMAD.MOV.U32 R11, RZ, RZ, 0x1 ;  /* 0x00000001ff0b7424 */ /* 0x000fe200078e00ff */
[----:B------:R-:W3:Y:S01]  /*4be0*/  LDCU UR38, c[0x0][0x370] ;  /* 0x00006e00ff2677ac */ /* 0x000ee20008000800 */
[----:B------:R-:W-:Y:S01]  /*4bf0*/  IMAD.MOV.U32 R10, RZ, RZ, RZ ;  /* 0x000000ffff0a7224 */ /* 0x000fe200078e00ff */
[----:B------:R-:W-:Y:S01]  /*4c00*/  MOV R3, 0x2000 ;  /* 0x0000200000037802 */ /* 0x000fe20000000f00 */
[----:B------:R-:W3:Y:S01]  /*4c10*/  LDCU.128 UR32, c[0x0][0xb10] ;  /* 0x00016200ff2077ac */ /* 0x000ee20008000c00 */
[----:B------:R-:W4:Y:S01]  /*4c20*/  LDC.64 R12, c[0x0][0x348] ;  /* 0x0000d200ff0c7b82 */ /* 0x000f220000000a00 */
[----:B------:R-:W2:Y:S01]  /*4c30*/  LDCU UR37, c[0x0][0x374] ;  /* 0x00006e80ff2577ac */ /* 0x000ea20008000800 */
[----:B------:R-:W2:Y:S01]  /*4c40*/  LDCU.64 UR30, c[0x0][0x890] ;  /* 0x00011200ff1e77ac */ /* 0x000ea20008000a00 */
[----:B------:R-:W2:Y:S01]  /*4c50*/  LDCU UR15, c[0x0][0xb0c] ;  /* 0x00016180ff0f77ac */ /* 0x000ea20008000800 */
[----:B-1----:R-:W-:Y:S01]  /*4c60*/  UISETP.NE.U32.AND UP0, UPT, UR4, URZ, UPT ;  /* 0x000000ff0400728c */ /* 0x002fe2000bf05070 */
[----:B------:R-:W1:Y:S01]  /*4c70*/  LDCU UR46, c[0x0][0xb20] ;  /* 0x00016400ff2e77ac */ /* 0x000e620008000800 */
[----:B------:R-:W1:Y:S01]  /*4c80*/  LDCU UR4, c[0x0][0xb30] ;  /* 0x00016600ff0477ac */ /* 0x000e620008000800 */
[----:B------:R-:W-:Y:S01]  /*4c90*/  UMOV UR21, 0x400 ;  /* 0x0000040000157882 */ /* 0x000fe20000000000 */
[----:B---3--:R-:W-:-:S02]  /*4ca0*/  UIMAD.WIDE.U32 UR6, UR38, UR32, URZ ;  /* 0x00000020260672a5 */ /* 0x008fc4000f8e00ff */
[----:B--2---:R-:W-:Y:S02]  /*4cb0*/  UIMAD.WIDE.U32 UR8, UR37, UR35, URZ ;  /* 0x00000023250872a5 */ /* 0x004fe4000f8e00ff */
[----:B------:R-:W-:Y:S02]  /*4cc0*/  ULEA UR21, UR10, UR21, 0x18 ;  /* 0x000000150a157291 */ /* 0x000fe4000f8ec0ff */
[----:B------:R-:W-:Y:S02]  /*4cd0*/  UISETP.NE.U32.AND UP6, UPT, UR30, URZ, UPT ;  /* 0x000000ff1e00728c */ /* 0x000fe4000bfc5070 */
[----:B------:R-:W-:Y:S02]  /*4ce0*/  UIADD3 UR40, UPT, UPT, UR21, 0x1a0, URZ ;  /* 0x000001a015287890 */ /* 0x000fe4000fffe0ff */
[----:B------:R-:W-:Y:S02]  /*4cf0*/  UIADD3 UR25, UPT, UPT, UR21, 0x190, URZ ;  /* 0x0000019015197890 */ /* 0x000fe4000fffe0ff */
[----:B------:R-:W-:-:S02]  /*4d00*/  UIADD3 UR17, UPT, UPT, UR21, 0x198, URZ ;  /* 0x0000019815117890 */ /* 0x000fc4000fffe0ff */
[----:B------:R-:W-:Y:S02]  /*4d10*/  UISETP.NE.AND.EX UP5, UPT, UR5, URZ, UPT, UP0 ;  /* 0x000000ff0500728c */ /* 0x000fe4000bfa5300 */
[----:B------:R-:W-:Y:S01]  /*4d20*/  UISETP.NE.AND UP0, UPT, UR42, 0x1, UPT ;  /* 0x000000012a00788c */ /* 0x000fe2000bf05270 */
[----:B------:R-:W-:Y:S01]  /*4d30*/  UMOV UR45, UR7 ;  /* 0x00000007002d7c82 */ /* 0x000fe20008000000 */
[----:B------:R-:W-:Y:S01]  /*4d40*/  UMOV UR44, UR9 ;  /* 0x00000009002c7c82 */ /* 0x000fe20008000000 */
[----:B------:R-:W-:Y:S02]  /*4d50*/  USEL UR39, URZ, 0x1, UP4 ;  /* 0x00000001ff277887 */ /* 0x000fe4000a000000 */
[----:B------:R-:W-:Y:S02]  /*4d60*/  UISETP.NE.AND UP0, UPT, UR15, 0x1, UPT ;  /* 0x000000010f00788c */ /* 0x000fe4000bf05270 */
[----:B------:R-:W-:Y:S02]  /*4d70*/  UPLOP3.LUT UP4, UPT, UPT, UPT, UPT, 0x40, 0x4 ;  /* 0x000000000004789c */ /* 0x000fe40003f8e870 */
[----:B------:R-:W-:Y:S01]  /*4d80*/  UISETP.GE.AND UP1, UPT, UR42, 0x1, UPT ;  /* 0x000000012a00788c */ /* 0x000fe2000bf26270 */
[----:B------:R-:W2:Y:S01]  /*4d90*/  LDCU.64 UR22, c[0x0][0xb28] ;  /* 0x00016500ff1677ac */ /* 0x000ea20008000a00 */
[----:B------:R-:W-:-:S02]  /*4da0*/  UISETP.NE.AND.EX UP6, UPT, UR31, URZ, UPT, UP6 ;  /* 0x000000ff1f00728c */ /* 0x000fc4000bfc5360 */
[----:B------:R-:W-:Y:S02]  /*4db0*/  UPRMT UR40, UR10, 0x654, UR40 ;  /* 0x000006540a287896 */ /* 0x000fe40008000028 */
[----:B------:R-:W-:Y:S02]  /*4dc0*/  UPRMT UR43, UR10, 0x654, UR25 ;  /* 0x000006540a2b7896 */ /* 0x000fe40008000019 */
[----:B------:R-:W-:Y:S02]  /*4dd0*/  UPRMT UR41, UR10, 0x654, UR17 ;  /* 0x000006540a297896 */ /* 0x000fe40008000011 */
[----:B------:R-:W-:Y:S02]  /*4de0*/  USHF.R.U32.HI UR45, URZ, UR33, UR45 ;  /* 0x00000021ff2d7299 */ /* 0x000fe4000801162d */
[----:B-1----:R-:W-:Y:S02]  /*4df0*/  USHF.R.U32.HI UR44, URZ, UR46, UR44 ;  /* 0x0000002eff2c7299 */ /* 0x002fe4000801162c */
[----:B------:R-:W-:-:S02]  /*4e00*/  UISETP.NE.AND UP0, UPT, UR34, 0x1, UPT ;  /* 0x000000012200788c */ /* 0x000fc4000bf05270 */
[----:B----4-:R-:W-:-:S11]  /*4e10*/  UISETP.NE.AND UP3, UPT, UR4, 0x1, UPT ;  /* 0x000000010400788c */ /* 0x010fd6000bf65270 */
.L_x_106:
[C---:B------:R-:W-:Y:S02]  /*4e20*/  LEA R8, R10.reuse, UR21, 0x3 ;  /* 0x000000150a087c11 */ /* 0x040fe4000f8e18ff */
[----:B------:R-:W-:Y:S02]  /*4e30*/  SHF.L.U32 R5, R9, 0x1f, RZ ;  /* 0x0000001f09057819 */ /* 0x000fe400000006ff */
[----:B------:R-:W-:Y:S02]  /*4e40*/  LEA R6, R10, UR21, 0x4 ;  /* 0x000000150a067c11 */ /* 0x000fe4000f8e20ff */
[----:B-1----:R-:W1:Y:S02]  /*4e50*/  SYNCS.PHASECHK.TRANS64.TRYWAIT P0, [R8+URZ+0x1d0], R5 ;  /* 0x0001d005080075a7 */ /* 0x002e6400080011ff */
[----:B-1----:R-:W-:Y:S05]  /*4e60*/  @!P0 BRA `(.L_x_97) ;  /* 0x0000005400748947 */ /* 0x002fea0003800000 */
.L_x_220:
[----:B-1----:R-:W1:Y:S01]  /*4e70*/  LDS.128 R4, [R6+0x260] ;  /* 0x0002600006047984 */ /* 0x002e620000000c00 */
[----:B------:R-:W-:Y:S01]  /*4e80*/  UISETP.GE.AND UP0, UPT, UR42, 0x1, UPT ;  /* 0x000000012a00788c */ /* 0x000fe2000bf06270 */
[----:B------:R-:W-:Y:S01]  /*4e90*/  @!PT LDS RZ, [RZ] ;  /* 0x00000000fffff984 */ /* 0x000fe20000000800 */
[----:B------:R-:W-:Y:S01]  /*4ea0*/  @!PT LDS RZ, [RZ] ;  /* 0x00000000fffff984 */ /* 0x000fe20000000800 */
[----:B------:R-:W-:Y:S01]  /*4eb0*/  @!PT LDS RZ, [RZ] ;  /* 0x00000000fffff984 */ /* 0x000fe20000000800 */
[----:B------:R-:W-:Y:S01]  /*4ec0*/  @!PT LDS RZ, [RZ] ;  /* 0x00000000fffff984 */ /* 0x000fe20000000800 */
[----:B------:R3:W-:Y:S06]  /*4ed0*/  MEMBAR.ALL.CTA ;  /* 0x0000000000007992 */ /* 0x0007ec0000008000 */
[----:B---3--:R-:W3:Y:S01]  /*4ee0*/  FENCE.VIEW.ASYNC.S ;  /* 0x00000000000073c6 */ /* 0x008ee20000000000 */
[----:B-1----:R-:W-:Y:S11]  /*4ef0*/  LOP3.LUT P0, RZ, R6, 0x1, RZ, 0xc0, !PT ;  /* 0x0000000106ff7812 */ /* 0x002ff6000780c0ff */
[----:B------:R-:W-:Y:S02]  /*4f00*/  @!UPT UIADD3 URZ, UPT, UPT, URZ, URZ, URZ ;  /* 0x000000fffffff290 */ /* 0x000fe4000fffe0ff */
[----:B---3--:R-:W-:Y:S01]  /*4f10*/  VOTEU.ANY UP1, P0 ;  /* 0x0000000000ff7886 */ /* 0x008fe20000020100 */
[----:B------:R-:W-:Y:S11]  /*4f20*/  PLOP3.LUT P0, PT, PT, PT, UP1, 0x80, 0x8 ;  /* 0x000000000008781c */ /* 0x000ff60003f0f018 */
[----:B------:R-:W-:Y:S02]  /*4f30*/  @!UPT UIADD3 URZ, UPT, UPT, URZ, URZ, URZ ;  /* 0x000000fffffff290 */ /* 0x000fe4000fffe0ff */
[----:B------:R-:W-:Y:S02]  /*4f40*/  @P0 SHF.R.U32.HI R0, RZ, 0x10, R5 ;  /* 0x00000010ff000819 */ /* 0x000fe40000011605 */
[----:B------:R-:W-:Y:S02]  /*4f50*/  @P0 MOV R2, R4 ;  /* 0x0000000400020202 */ /* 0x000fe40000000f00 */
[----:B------:R-:W-:Y:S01]  /*4f60*/  @P0 R2UR UR4, R0 ;  /* 0x00000000000402ca */ /* 0x000fe200000e0000 */
[----:B------:R-:W-:Y:S01]  /*4f70*/  VIADD R0, R8, 0x1e0 ;  /* 0x000001e008007836 */ /* 0x000fe20000000000 */
[----:B------:R-:W-:Y:S02]  /*4f80*/  @P0 LOP3.LUT R4, R5, 0xffff, RZ, 0xc0, !PT ;  /* 0x0000ffff05040812 */ /* 0x000fe400078ec0ff */
[----:B------:R-:W-:Y:S02]  /*4f90*/  @P0 R2UR UR6, R2 ;  /* 0x00000000020602ca */ /* 0x000fe400000e0000 */
[----:B------:R-:W-:Y:S02]  /*4fa0*/  PRMT R0, RZ, 0x654, R0 ;  /* 0x00000654ff007816 */ /* 0x000fe40000000000 */
[----:B------:R-:W-:Y:S02]  /*4fb0*/  @P0 R2UR UR5, R4 ;  /* 0x00000000040502ca */ /* 0x000fe400000e0000 */
[----:B------:R1:W-:Y:S03]  /*4fc0*/  SYNCS.ARRIVE.TRANS64.RED.A1T0 RZ, [R0+URZ], RZ ;  /* 0x000000ff00ff79a7 */ /* 0x0003e600081004ff */
[----:B------:R-:W-:Y:S04]  /*4fd0*/  @UP1 UMOV UR29, UR4 ;  /* 0x00000004001d1c82 */ /* 0x000fe80008000000 */
[----:B------:R-:W-:Y:S04]  /*4fe0*/  @UP1 UMOV UR14, UR6 ;  /* 0x00000006000e1c82 */ /* 0x000fe80008000000 */
[----:B------:R-:W-:Y:S01]  /*4ff0*/  @UP1 UMOV UR13, UR5 ;  /* 0x00000005000d1c82 */ /* 0x000fe20008000000 */
[----:B------:R-:W-:Y:S05]  /*5000*/  BRA.U !UP0, `(.L_x_98) ;  /* 0x0000000108c07547 */ /* 0x000fea000b800000 */
[----:B------:R-:W-:Y:S02]  /*5010*/  UIMAD.WIDE.U32 UR8, UR13, UR35, URZ ;  /* 0x000000230d0872a5 */ /* 0x000fe4000f8e00ff */
[----:B------:R-:W-:Y:S02]  /*5020*/  UP2UR UR12, UPR, URZ, 0x4 ;  /* 0x00000004ff0c7883 */ /* 0x000fe40008000000 */
[----:B------:R-:W-:Y:S02]  /*5030*/  UISETP.NE.AND UP2, UPT, UR34, 0x1, UPT ;  /* 0x000000012200788c */ /* 0x000fe4000bf45270 */
[----:B------:R-:W-:Y:S02]  /*5040*/  UIMAD.WIDE.U32 UR10, UR14, UR32, URZ ;  /* 0x000000200e0a72a5 */ /* 0x000fe4000f8e00ff */
[----:B------:R-:W-:Y:S02]  /*5050*/  USEL UR4, UR37, UR44, !UP2 ;  /* 0x0000002c25047287 */ /* 0x000fe4000d000000 */
[----:B------:R-:W-:Y:S02]  /*5060*/  UISETP.NE.AND UP0, UPT, UR15, 0x1, UPT ;  /* 0x000000010f00788c */ /* 0x000fe4000bf05270 */
[----:B------:R-:W-:Y:S02]  /*5070*/  UP2UR UR16, UPR, URZ, 0x2 ;  /* 0x00000002ff107883 */ /* 0x000fe40008000000 */
[----:B------:R-:W-:Y:S02]  /*5080*/  UISETP.NE.AND UP1, UPT, UR42, 0x1, UPT ;  /* 0x000000012a00788c */ /* 0x000fe4000bf25270 */
[----:B--2---:R-:W-:Y:S02]  /*5090*/  UIMAD.WIDE.U32 UR18, UR4, UR22, URZ ;  /* 0x00000016041272a5 */ /* 0x004fe4000f8e00ff */
[----:B------:R-:W-:Y:S01]  /*50a0*/  USEL UR7, UR38, UR45, !UP0 ;  /* 0x0000002d26077287 */ /* 0x000fe2000c000000 */
[----:B------:R-:W-:Y:S02]  /*50b0*/  UMOV UR5, UR9 ;  /* 0x0000000900057c82 */ /* 0x000fe40008000000 */
[----:B------:R-:W-:Y:S02]  /*50c0*/  USHF.R.U32.HI UR6, URZ, UR46, UR5 ;  /* 0x0000002eff067299 */ /* 0x000fe40008011605 */
[----:B------:R-:W-:Y:S02]  /*50d0*/  UIMAD.WIDE.U32 UR26, UR7, UR22, URZ ;  /* 0x00000016071a72a5 */ /* 0x000fe4000f8e00ff */
[----:B------:R-:W-:Y:S02]  /*50e0*/  USEL UR6, UR13, UR6, !UP2 ;  /* 0x000000060d067287 */ /* 0x000fe4000d000000 */
[----:B------:R-:W-:Y:S01]  /*50f0*/  UISETP.NE.AND UP2, UPT, UR12, URZ, UPT ;  /* 0x000000ff0c00728c */ /* 0x000fe2000bf45270 */
[----:B------:R-:W-:Y:S01]  /*5100*/  UMOV UR5, UR11 ;  /* 0x0000000b00057c82 */ /* 0x000fe20008000000 */
[----:B------:R-:W-:Y:S02]  /*5110*/  UIMAD.WIDE.U32 UR10, UR6, UR22, URZ ;  /* 0x00000016060a72a5 */ /* 0x000fe4000f8e00ff */
[----:B------:R-:W-:Y:S03]  /*5120*/  USHF.R.U32.HI UR8, URZ, UR33, UR5 ;  /* 0x00000021ff087299 */ /* 0x000fe60008011605 */
[----:B------:R-:W-:Y:S02]  /*5130*/  UMOV UR5, UR19 ;  /* 0x0000001300057c82 */ /* 0x000fe40008000000 */
[----:B------:R-:W-:Y:S03]  /*5140*/  @UP1 USHF.R.U32.HI UR4, URZ, UR23, UR5 ;  /* 0x00000017ff041299 */ /* 0x000fe60008011605 */
[----:B------:R-:W-:Y:S01]  /*5150*/  UMOV UR5, UR27 ;  /* 0x0000001b00057c82 */ /* 0x000fe20008000000 */
[----:B------:R-:W-:Y:S02]  /*5160*/  UIMAD UR4, UR42, UR4, URZ ;  /* 0x000000042a0472a4 */ /* 0x000fe4000f8e02ff */
[----:B------:R-:W-:Y:S02]  /*5170*/  @UP1 USHF.R.U32.HI UR7, URZ, UR23, UR5 ;  /* 0x00000017ff071299 */ /* 0x000fe40008011605 */
[----:B------:R-:W-:Y:S02]  /*5180*/  USEL UR5, UR14, UR8, !UP0 ;  /* 0x000000080e057287 */ /* 0x000fe4000c000000 */
[----:B------:R-:W-:Y:S02]  /*5190*/  UIMAD UR8, UR42, UR7, URZ ;  /* 0x000000072a0872a4 */ /* 0x000fe4000f8e02ff */
[----:B------:R-:W-:Y:S03]  /*51a0*/  UISETP.GE.AND UP0, UPT, UR6, UR4, UPT ;  /* 0x000000040600728c */ /* 0x000fe6000bf06270 */
[----:B------:R-:W-:Y:S01]  /*51b0*/  UMOV UR4, UR11 ;  /* 0x0000000b00047c82 */ /* 0x000fe20008000000 */
[----:B------:R-:W-:Y:S02]  /*51c0*/  UISETP.GE.OR UP0, UPT, UR5, UR8, UP0 ;  /* 0x000000080500728c */ /* 0x000fe40008706670 */
[----:B------:R-:W-:Y:S02]  /*51d0*/  USHF.R.U32.HI UR4, URZ, UR23, UR4 ;  /* 0x00000017ff047299 */ /* 0x000fe40008011604 */
[----:B------:R-:W-:Y:S02]  /*51e0*/  UIMAD.WIDE.U32 UR8, UR5, UR22, URZ ;  /* 0x00000016050872a5 */ /* 0x000fe4000f8e00ff */
[----:B------:R-:W-:Y:S04]  /*51f0*/  USEL UR10, UR6, UR4, !UP1 ;  /* 0x00000004060a7287 */ /* 0x000fe8000c800000 */
[----:B------:R-:W-:Y:S01]  /*5200*/  UIADD3 UR11, UPT, UPT, -UR10, URZ, URZ ;  /* 0x000000ff0a0b7290 */ /* 0x000fe2000fffe1ff */
[----:B------:R-:W-:Y:S02]  /*5210*/  @!UP0 UMOV UR4, UR9 ;  /* 0x0000000900048c82 */ /* 0x000fe40008000000 */
[----:B------:R-:W-:Y:S02]  /*5220*/  @!UP0 USHF.R.U32.HI UR4, URZ, UR23, UR4 ;  /* 0x00000017ff048299 */ /* 0x000fe40008011604 */
[----:B------:R-:W-:Y:S02]  /*5230*/  UIMAD UR8, UR42, UR11, UR6 ;  /* 0x0000000b2a0872a4 */ /* 0x000fe4000f8e0206 */
[----:B------:R-:W-:Y:S02]  /*5240*/  @!UP0 USEL UR4, UR5, UR4, !UP1 ;  /* 0x0000000405048287 */ /* 0x000fe4000c800000 */
[----:B------:R-:W-:Y:S02]  /*5250*/  UISETP.NE.AND UP1, UPT, UR16, URZ, UPT ;  /* 0x000000ff1000728c */ /* 0x000fe4000bf25270 */
[----:B------:R-:W-:Y:S02]  /*5260*/  @!UP0 UIMAD UR8, UR7, UR8, UR4 ;  /* 0x00000008070882a4 */ /* 0x000fe4000f8e0204 */
[----:B------:R-:W-:Y:S02]  /*5270*/  @!UP0 UIADD3 UR9, UPT, UPT, UR10, -UR4, URZ ;  /* 0x800000040a098290 */ /* 0x000fe4000fffe0ff */
[----:B------:R-:W-:Y:S02]  /*5280*/  UIADD3 UR4, UPT, UPT, -UR5, URZ, URZ ;  /* 0x000000ff05047290 */ /* 0x000fe4000fffe1ff */
[----:B------:R-:W-:Y:S02]  /*5290*/  UIADD3 UR7, UPT, UPT, -UR6, URZ, URZ ;  /* 0x000000ff06077290 */ /* 0x000fe4000fffe1ff */
[----:B------:R-:W-:Y:S02]  /*52a0*/  @!UP0 UIMAD UR6, UR9, UR42, UR5 ;  /* 0x0000002a090682a4 */ /* 0x000fe4000f8e0205 */
[----:B------:R-:W-:Y:S02]  /*52b0*/  UIMAD UR14, UR15, UR4, UR14 ;  /* 0x000000040f0e72a4 */ /* 0x000fe4000f8e020e */
[----:B------:R-:W-:Y:S01]  /*52c0*/  UIMAD UR13, UR34, UR7, UR13 ;  /* 0x00000007220d72a4 */ /* 0x000fe2000f8e020d */
[----:B------:R-:W-:Y:S02]  /*52d0*/  @!UP0 UMOV UR5, UR8 ;  /* 0x0000000800058c82 */ /* 0x000fe40008000000 */
[----:B------:R-:W-:Y:S02]  /*52e0*/  UIMAD UR14, UR5, UR15, UR14 ;  /* 0x0000000f050e72a4 */ /* 0x000fe4000f8e020e */
[----:B------:R-:W-:Y:S11]  /*52f0*/  UIMAD UR13, UR6, UR34, UR13 ;  /* 0x00000022060d72a4 */ /* 0x000ff6000f8e020d */
[----:B------:R-:W-:Y:S01]  /*5300*/  @!UPT UIADD3 URZ, UPT, UPT, URZ, URZ, URZ ;  /* 0x000000fffffff290 */ /* 0x000fe2000fffe0ff */
.L_x_98:
[----:B------:R-:W3:Y:S01]  /*5310*/  @!UP3 LDCU.128 UR8, c[0x0][0xb10] ;  /* 0x00016200ff08b7ac */ /* 0x000ee20008000c00 */
[----:B------:R-:W-:Y:S02]  /*5320*/  ISETP.NE.U32.AND P0, PT, RZ, UR30, PT ;  /* 0x0000001eff007c0c */ /* 0x000fe4000bf05070 */
[----:B------:R-:W-:Y:S02]  /*5330*/  SHF.L.U32 R4, R11, 0x1f, RZ ;  /* 0x0000001f0b047819 */ /* 0x000fe400000006ff */
[----:B------:R-:W-:Y:S01]  /*5340*/  ISETP.NE.AND.EX P0, PT, RZ, UR31, PT, P0 ;  /* 0x0000001fff007c0c */ /* 0x000fe2000bf05300 */
[----:B------:R-:W4:Y:S01]  /*5350*/  @!UP3 LDCU UR5, c[0x0][0xb0c] ;  /* 0x00016180ff05b7ac */ /* 0x000f220008000800 */
[----:B------:R-:W-:Y:S02]  /*5360*/  USHF.L.U32 UR27, UR20, 0x6, URZ ;  /* 0x00000006141b7899 */ /* 0x000fe400080006ff */
[----:B------:R-:W-:Y:S02]  /*5370*/  UIMAD UR26, UR24, 0xc0, URZ ;  /* 0x000000c0181a78a4 */ /* 0x000fe4000f8e02ff */
[----:B---3--:R-:W-:Y:S07]  /*5380*/  UIMAD.WIDE.U32 UR6, UR14, UR8, URZ ;  /* 0x000000080e0672a5 */ /* 0x008fee000f8e00ff */
[----:B------:R-:W-:Y:S01]  /*5390*/  @!UP3 UMOV UR4, UR7 ;  /* 0x000000070004bc82 */ /* 0x000fe20008000000 */
[----:B----4-:R-:W-:Y:S02]  /*53a0*/  @!UP3 UISETP.NE.AND UP0, UPT, UR5, 0x1, UPT ;  /* 0x000000010500b88c */ /* 0x010fe4000bf05270 */
[----:B------:R-:W-:Y:S02]  /*53b0*/  @!UP3 USHF.R.U32.HI UR4, URZ, UR9, UR4 ;  /* 0x00000009ff04b299 */ /* 0x000fe40008011604 */
[----:B------:R-:W-:Y:S02]  /*53c0*/  UIMAD.WIDE.U32 UR6, UR13, UR11, URZ ;  /* 0x0000000b0d0672a5 */ /* 0x000fe4000f8e00ff */
[----:B------:R-:W-:Y:S02]  /*53d0*/  @!UP3 USEL UR8, UR14, UR4, !UP0 ;  /* 0x000000040e08b287 */ /* 0x000fe4000c000000 */
[----:B------:R-:W-:Y:S03]  /*53e0*/  @!UP3 UISETP.NE.AND UP0, UPT, UR10, 0x1, UPT ;  /* 0x000000010a00b88c */ /* 0x000fe6000bf05270 */
[----:B------:R-:W-:Y:S02]  /*53f0*/  @!UP3 UMOV UR6, UR7 ;  /* 0x000000070006bc82 */ /* 0x000fe40008000000 */
[----:B------:R-:W3:Y:S02]  /*5400*/  @!UP3 LDCU UR4, c[0x0][0xb20] ;  /* 0x00016400ff04b7ac */ /* 0x000ee40008000800 */
[----:B---3--:R-:W-:Y:S04]  /*5410*/  @!UP3 USHF.R.U32.HI UR6, URZ, UR4, UR6 ;  /* 0x00000004ff06b299 */ /* 0x008fe80008011606 */
[----:B------:R-:W-:Y:S04]  /*5420*/  @!UP3 USEL UR6, UR13, UR6, !UP0 ;  /* 0x000000060d06b287 */ /* 0x000fe8000c000000 */
[----:B------:R-:W-:Y:S02]  /*5430*/  @!UP3 UIADD3 UR4, UPT, UPT, -UR8, UR6, URZ ;  /* 0x000000060804b290 */ /* 0x000fe4000fffe1ff */
[----:B------:R-:W-:Y:S02]  /*5440*/  @!UP3 UIADD3 UR6, UPT, UPT, UR8, -UR6, URZ ;  /* 0x800000060806b290 */ /* 0x000fe4000fffe0ff */
[----:B------:R-:W-:Y:S02]  /*5450*/  @!UP3 UIMAD UR14, UR4, UR5, UR14 ;  /* 0x00000005040eb2a4 */ /* 0x000fe4000f8e020e */
[----:B------:R-:W-:Y:S01]  /*5460*/  @!UP3 UIMAD UR13, UR6, UR10, UR13 ;  /* 0x0000000a060db2a4 */ /* 0x000fe2000f8e020d */
[----:B------:R-:W-:Y:S11]  /*5470*/  BRA.U UP4, `(.L_x_99) ;  /* 0x0000000104107547 */ /* 0x000ff6000b800000 */
[----:B-1----:R-:W-:Y:S04]  /*5480*/  MOV R0, UR39 ;  /* 0x0000002700007c02 */ /* 0x002fe80008000f00 */
[----:B------:R-:W-:Y:S04]  /*5490*/  SHF.L.U32 R5, R0, 0x1f, RZ ;  /* 0x0000001f00057819 */ /* 0x000fe800000006ff */
[----:B------:R-:W1:Y:S02]  /*54a0*/  SYNCS.PHASECHK.TRANS64.TRYWAIT P1, [UR21+0x1c8], R5 ;  /* 0x0001c805ff0075a7 */ /* 0x000e640008021115 */
[----:B-1----:R-:W-:Y:S05]  /*54b0*/  @!P1 BRA `(.L_x_100) ;  /* 0x0000004c00f49947 */ /* 0x002fea0003800000 */
.L_x_99:
[----:B------:R-:W-:Y:S05]  /*54c0*/  BRA.U !UP6, `(.L_x_101) ;  /* 0x000000010e387547 */ /* 0x000fea000b800000 */
[----:B------:R-:W-:Y:S01]  /*54d0*/  UPLOP3.LUT UP2, UPT, UPT, UPT, UP5, 0x80, 0x8 ;  /* 0x000000000008789c */ /* 0x000fe20003f4f050 */
[----:B-1----:R-:W-:Y:S01]  /*54e0*/  HFMA2 R0, -RZ, RZ, 0, 5.9604644775390625e-08 ;  /* 0x00000001ff007431 */ /* 0x002fe200000001ff */
[----:B------:R-:W1:Y:S01]  /*54f0*/  LDCU.64 UR8, c[0x0][0x358] ;  /* 0x00006b00ff0877ac */ /* 0x000e620008000a00 */
[----:B------:R-:W-:Y:S03]  /*5500*/  IMAD.MOV.U32 R78, RZ, RZ, 0x1 ;  /* 0x00000001ff4e7424 */ /* 0x000fe600078e00ff */
[----:B------:R-:W-:Y:S05]  /*5510*/  PLOP3.LUT P1, PT, PT, PT, UP2, 0x80, 0x8 ;  /* 0x000000000008781c */ /* 0x000fea0003f2f028 */
[----:B------:R-:W3:Y:S01]  /*5520*/  @UP2 LDCU.64 UR4, c[0x0][0x888] ;  /* 0x00011100ff0427ac */ /* 0x000ee20008000a00 */
[----:B------:R-:W-:Y:S07]  /*5530*/  @UP2 UIMAD UR6, UR36, UR30, URZ ;  /* 0x0000001e240622a4 */ /* 0x000fee000f8e02ff */
[----:B------:R-:W-:Y:S01]  /*5540*/  @!P1 PRMT R78, R0, 0x7610, R78 ;  /* 0x00007610004e9816 */ /* 0x000fe2000000004e */
[----:B---3--:R-:W-:Y:S06]  /*5550*/  @UP2 UIMAD.WIDE UR4, UR6, 0x4, UR4 ;  /* 0x00000004060428a5 */ /* 0x008fec000f8e0204 */
[----:B------:R-:W-:Y:S01]  /*5560*/  IMAD.U32 R6, RZ, RZ, UR4 ;  /* 0x00000004ff067e24 */ /* 0x000fe2000f8e00ff */
[----:B------:R-:W-:Y:S04]  /*5570*/  MOV R7, UR5 ;  /* 0x0000000500077c02 */ /* 0x000fe80008000f00 */
[----:B------:R-:W3:Y:S01]  /*5580*/  @!UP2 LDCU UR4, c[0x0][0x880] ;  /* 0x00011000ff04a7ac */ /* 0x000ee20008000800 */
[----:B-1---5:R4:W5:Y:S02]  /*5590*/  @P1 LDG.E R39, desc[UR8][R6.64] ;  /* 0x0000000806271981 */ /* 0x022964000c1e1900 */
[----:B---34-:R-:W-:Y:S07]  /*55a0*/  @!P1 IMAD.U32 R39, RZ, RZ, UR4 ;  /* 0x00000004ff279e24 */ /* 0x018fee000f8e00ff */
.L_x_101:
[----:B-----5:R-:W-:Y:S01]  /*55b0*/  @!P0 FSETP.EQ.AND P2, PT, R39, RZ, PT ;  /* 0x000000ff2700820b */ /* 0x020fe20003f42000 */
[----:B------:R-:W-:Y:S01]  /*55c0*/  @!UPT UIADD3 URZ, UPT, UPT, URZ, URZ, URZ ;  /* 0x000000fffffff290 */ /* 0x000fe2000fffe0ff */
[----:B------:R-:W-:Y:S11]  /*55d0*/  @!P0 BRA `(.L_x_102) ;  /* 0x0000000000148947 */ /* 0x000ff60003800000 */
[----:B------:R-:W-:Y:S02]  /*55e0*/  LOP3.LUT P0, RZ, R78, 0xff, RZ, 0xc0, !PT ;  /* 0x000000ff4eff7812 */ /* 0x000fe4000780c0ff */
[----:B------:R-:W-:Y:S04]  /*55f0*/  PLOP3.LUT P2, PT, PT, PT, UP2, 0x80, 0x8 ;  /* 0x000000000008781c */ /* 0x000fe80003f4f028 */
[----:B------:R-:W-:Y:S07]  /*5600*/  PLOP3.LUT P2, PT, P2, PT, PT, 0x8, 0x80 ;  /* 0x000000000080781c */ /* 0x000fee000174e170 */
[----:B------:R-:W-:Y:S11]  /*5610*/  @P0 FSETP.EQ.AND P2, PT, R39, RZ, PT ;  /* 0x000000ff2700020b */ /* 0x000ff60003f42000 */
[----:B------:R-:W-:Y:S02]  /*5620*/  @!UPT UIADD3 URZ, UPT, UPT, URZ, URZ, URZ ;  /* 0x000000fffffff290 */ /* 0x000fe4000fffe0ff */
.L_x_102:
[----:B------:R-:W3:Y:S01]  /*5630*/  SYNCS.PHASECHK.TRANS64.TRYWAIT P0, [UR21+0x1a8], R4 ;  /* 0x0001a804ff0075a7 */ /* 0x000ee20008001115 */
[----:B------:R-:W-:Y:S04]  /*5640*/  ELECT P1, URZ, PT ;  /* 0x0000000000ff782f */ /* 0x000fe80003820000 */
[----:B------:R-:W-:Y:S01]  /*5650*/  PLOP3.LUT P1, PT, P2, P1, PT, 0xf2, 0x2f ;  /* 0x00000000002f781c */ /* 0x000fe20001723e72 */
[----:B------:R-:W-:Y:S01]  /*5660*/  @!UPT UIADD3 URZ, UPT, UPT, URZ, URZ, URZ ;  /* 0x000000fffffff290 */ /* 0x000fe2000fffe0ff */
[----:B---3--:R-:W-:Y:S11]  /*5670*/  @!P0 BRA `(.L_x_103) ;  /* 0x0000004c009c8947 */ /* 0x008ff60003800000 */
.L_x_223:
[----:B------:R-:W-:Y:S01]  /*5680*/  @!P1 IADD3 R2, P0, PT, R12, 0x580, RZ ;  /* 0x000005800c029810 */ /* 0x000fe20007f1e0ff */
[----:B------:R-:W-:Y:S01]  /*5690*/  VOTEU.ALL UP0, P1 ;  /* 0x0000000000ff7886 */ /* 0x000fe20000800000 */
[----:B------:R-:W-:Y:S01]  /*56a0*/  UMOV UR6, 0x0 ;  /* 0x0000000000067882 */ /* 0x000fe20000000000 */
[----:B------:R-:W-:Y:S01]  /*56b0*/  UMOV UR7, 0x10000000 ;  /* 0x1000000000077882 */ /* 0x000fe20000000000 */
[----:B------:R-:W-:Y:S01]  /*56c0*/  @!P1 R2UR UR5, R2 ;  /* 0x00000000020592ca */ /* 0x000fe200000e0000 */
[----:B-1----:R-:W-:Y:S01]  /*56d0*/  @!P1 IMAD.X R0, RZ, RZ, R13, P0 ;  /* 0x000000ffff009224 */ /* 0x002fe200000e060d */
[----:B------:R-:W-:Y:S01]  /*56e0*/  @!UP0 UIADD3 UR24, UPT, UPT, UR21, 0x400, URZ ;  /* 0x0000040015188890 */ /* 0x000fe2000fffe0ff */
[----:B------:R-:W-:Y:S01]  /*56f0*/  VOTEU.ALL UP0, P1 ;  /* 0x0000000000ff7886 */ /* 0x000fe20000800000 */
[----:B------:R-:W-:Y:S02]  /*5700*/  UMOV UR28, UR36 ;  /* 0x00000024001c7c82 */ /* 0x000fe40008000000 */
[----:B------:R-:W-:Y:S01]  /*5710*/  @!P1 R2UR UR4, R0 ;  /* 0x00000000000492ca */ /* 0x000fe200000e0000 */
[----:B------:R-:W-:Y:S06]  /*5720*/  @!P1 IMAD.MOV.U32 R0, RZ, RZ, 0x2000 ;  /* 0x00002000ff009424 */ /* 0x000fec00078e00ff */
[----:B------:R-:W-:Y:S06]  /*5730*/  IMAD.U32 R6, RZ, RZ, UR5 ;  /* 0x00000005ff067e24 */ /* 0x000fec000f8e00ff */
[----:B------:R-:W-:Y:S01]  /*5740*/  IMAD.U32 R7, RZ, RZ, UR4 ;  /* 0x00000004ff077e24 */ /* 0x000fe2000f8e00ff */
[----:B------:R-:W-:Y:S04]  /*5750*/  @!P1 R2UR UR4, R6 ;  /* 0x00000000060492ca */ /* 0x000fe800000e0000 */
[----:B------:R-:W-:Y:S11]  /*5760*/  @!P1 R2UR UR5, R7 ;  /* 0x00000000070592ca */ /* 0x000ff600000e0000 */
[----:B------:R-:W-:Y:S02]  /*5770*/  @!UPT UIADD3 URZ, UPT, UPT, URZ, URZ, URZ ;  /* 0x000000fffffff290 */ /* 0x000fe4000fffe0ff */
[----:B------:R1:W-:Y:S01]  /*5780*/  @!UP0 UTMALDG.3D [UR24], [UR4], desc[UR6] ;  /* 0x00000618040085b4 */ /* 0x0003e20008011000 */
[----:B------:R1:W-:Y:S01]  /*5790*/  @!P1 SYNCS.ARRIVE.TRANS64.RED.A0TR RZ, [UR21+0x190], R0 ;  /* 0x00019000ffff99a7 */ /* 0x0003e20008300415 */
[----:B------:R-:W-:Y:S01]  /*57a0*/  SYNCS.ARRIVE.TRANS64.RED.A1T0 RZ, [UR43], RZ ;  /* 0x000000ffffff79a7 */ /* 0x000fe2000810042b */
[----:B------:R-:W3:Y:S02]  /*57b0*/  SYNCS.PHASECHK.TRANS64.TRYWAIT P0, [UR21+0x1b0], R4 ;  /* 0x0001b004ff0075a7 */ /* 0x000ee40008001115 */
[----:B-1-3--:R-:W-:Y:S05]  /*57c0*/  @!P0 BRA `(.L_x_104) ;  /* 0x0000004c00608947 */ /* 0x00afea0003800000 */
.L_x_225:
[----:B------:R-:W-:Y:S01]  /*57d0*/  @!P1 IADD3 R2, P0, PT, R12, 0x580, RZ ;  /* 0x000005800c029810 */ /* 0x000fe20007f1e0ff */
[----:B------:R-:W-:Y:S01]  /*57e0*/  VOTEU.ALL UP0, P1 ;  /* 0x0000000000ff7886 */ /* 0x000fe20000800000 */
[----:B------:R-:W-:Y:S01]  /*57f0*/  UMOV UR6, 0x0 ;  /* 0x0000000000067882 */ /* 0x000fe20000000000 */
[----:B------:R-:W-:Y:S01]  /*5800*/  UMOV UR7, 0x10000000 ;  /* 0x1000000000077882 */ /* 0x000fe20000000000 */
[----:B------:R-:W-:Y:S01]  /*5810*/  @!P1 R2UR UR5, R2 ;  /* 0x00000000020592ca */ /* 0x000fe200000e0000 */
[----:B------:R-:W-:Y:S01]  /*5820*/  @!P1 IMAD.X R0, RZ, RZ, R13, P0 ;  /* 0x000000ffff009224 */ /* 0x000fe200000e060d */
[----:B------:R-:W-:Y:S01]  /*5830*/  @!UP0 UIADD3 UR18, UPT, UPT, UR26, 0x40, URZ ;  /* 0x000000401a128890 */ /* 0x000fe2000fffe0ff */
[----:B------:R-:W-:Y:S01]  /*5840*/  VIADD R10, R10, 0x1 ;  /* 0x000000010a0a7836 */ /* 0x000fe20000000000 */
[----:B------:R-:W-:Y:S02]  /*5850*/  @!UP0 UIADD3 UR16, UPT, UPT, UR21, 0x2400, URZ ;  /* 0x0000240015108890 */ /* 0x000fe4000fffe0ff */
[----:B------:R-:W-:Y:S01]  /*5860*/  @!P1 R2UR UR4, R0 ;  /* 0x00000000000492ca */ /* 0x000fe200000e0000 */
[----:B------:R-:W-:Y:S01]  /*5870*/  VOTEU.ALL UP0, P1 ;  /* 0x0000000000ff7886 */ /* 0x000fe20000800000 */
[----:B------:R-:W-:Y:S01]  /*5880*/  @!P1 IMAD.MOV.U32 R0, RZ, RZ, 0x2000 ;  /* 0x00002000ff009424 */ /* 0x000fe200078e00ff */
[----:B------:R-:W-:Y:S01]  /*5890*/  UMOV UR19, UR27 ;  /* 0x0000001b00137c82 */ /* 0x000fe20008000000 */
[----:B------:R-:W-:Y:S03]  /*58a0*/  UMOV UR20, UR36 ;  /* 0x0000002400147c82 */ /* 0x000fe60008000000 */
        /* <DEDUP_REMOVED lines=8> */
[----:B------:R-:W4:Y:S02]  /*5930*/  SYNCS.PHASECHK.TRANS64.TRYWAIT P0, [UR21+0x1b8], R4 ;  /* 0x0001b804ff0075a7 */ /* 0x000f240008001115 */
[----:B---34-:R-:W-:Y:S05]  /*5940*/  @!P0 BRA `(.L_x_105) ;  /* 0x0000004c00188947 */ /* 0x018fea0003800000 */
.L_x_227:
[----:B------:R-:W-:Y:S01]  /*5950*/  @!P1 IADD3 R2, P0, PT, R12, 0x580, RZ ;  /* 0x000005800c029810 */ /* 0x000fe20007f1e0ff */
[----:B------:R-:W-:Y:S01]  /*5960*/  VOTEU.ALL UP0, P1 ;  /* 0x0000000000ff7886 */ /* 0x000fe20000800000 */
[----:B------:R-:W-:Y:S01]  /*5970*/  UMOV UR6, 0x0 ;  /* 0x0000000000067882 */ /* 0x000fe20000000000 */
[----:B------:R-:W-:Y:S01]  /*5980*/  UMOV UR7, 0x10000000 ;  /* 0x1000000000077882 */ /* 0x000fe20000000000 */
[----:B------:R-:W-:Y:S01]  /*5990*/  @!P1 R2UR UR5, R2 ;  /* 0x00000000020592ca */ /* 0x000fe200000e0000 */
[----:B------:R-:W-:Y:S01]  /*59a0*/  @!P1 IMAD.X R0, RZ, RZ, R13, P0 ;  /* 0x000000ffff009224 */ /* 0x000fe200000e060d */
[----:B------:R-:W-:Y:S01]  /*59b0*/  @!UP0 UIADD3 UR10, UPT, UPT, UR26, 0x80, URZ ;  /* 0x000000801a0a8890 */ /* 0x000fe2000fffe0ff */
[----:B------:R-:W-:Y:S01]  /*59c0*/  R2UR UR16, R80 ;  /* 0x00000000501072ca */ /* 0x000fe200000e0000 */
[----:B------:R-:W-:Y:S01]  /*59d0*/  @!UP0 UIADD3 UR8, UPT, UPT, UR21, 0x4400, URZ ;  /* 0x0000440015088890 */ /* 0x000fe2000fffe0ff */
[----:B------:R-:W-:Y:S01]  /*59e0*/  ISETP.NE.AND P0, PT, R10, 0x2, PT ;  /* 0x000000020a00780c */ /* 0x000fe20003f05270 */
[----:B------:R-:W-:Y:S01]  /*59f0*/  @!UP0 UIADD3 UR9, UPT, UPT, UR21, 0x1a0, URZ ;  /* 0x000001a015098890 */ /* 0x000fe2000fffe0ff */
[----:B------:R-:W-:Y:S01]  /*5a00*/  @!P1 R2UR UR4, R0 ;  /* 0x00000000000492ca */ /* 0x000fe200000e0000 */
[----:B------:R-:W-:Y:S01]  /*5a10*/  VOTEU.ALL UP0, P1 ;  /* 0x0000000000ff7886 */ /* 0x000fe20000800000 */
[----:B------:R-:W-:Y:S01]  /*5a20*/  UMOV UR11, UR27 ;  /* 0x0000001b000b7c82 */ /* 0x000fe20008000000 */
[----:B------:R-:W-:Y:S01]  /*5a30*/  UMOV UR12, UR36 ;  /* 0x00000024000c7c82 */ /* 0x000fe20008000000 */
[----:B------:R-:W-:Y:S01]  /*5a40*/  SEL R0, RZ, 0x1, P0 ;  /* 0x00000001ff007807 */ /* 0x000fe20000000000 */
[----:B------:R-:W-:Y:S01]  /*5a50*/  UIADD3 UR24, UPT, UPT, UR13, UR61, URZ ;  /* 0x0000003d0d187290 */ /* 0x000fe2000fffe0ff */
[----:B-1----:R-:W-:Y:S01]  /*5a60*/  IMAD.U32 R4, RZ, RZ, UR5 ;  /* 0x00000005ff047e24 */ /* 0x002fe2000f8e00ff */
[----:B------:R-:W-:Y:S01]  /*5a70*/  LOP3.LUT R11, R11, 0x1, RZ, 0x3c, !PT ;  /* 0x000000010b0b7812 */ /* 0x000fe200078e3cff */
[----:B------:R-:W-:Y:S01]  /*5a80*/  UMOV UR36, UR29 ;  /* 0x0000001d00247c82 */ /* 0x000fe20008000000 */
[----:B------:R-:W-:Y:S01]  /*5a90*/  LOP3.LUT R9, R9, R0, RZ, 0x3c, !PT ;  /* 0x0000000009097212 */ /* 0x000fe200078e3cff */
[----:B------:R-:W-:Y:S01]  /*5aa0*/  UIADD3 UR20, UPT, UPT, UR14, UR16, URZ ;  /* 0x000000100e147290 */ /* 0x000fe2000fffe0ff */
[----:B------:R-:W-:Y:S01]  /*5ab0*/  SEL R10, R10, RZ, P0 ;  /* 0x000000ff0a0a7207 */ /* 0x000fe20000000000 */
[----:B------:R-:W-:Y:S01]  /*5ac0*/  UPLOP3.LUT UP4, UPT, UPT, UPT, UPT, 0x80, 0x8 ;  /* 0x000000000008789c */ /* 0x000fe20003f8f070 */
[----:B------:R-:W-:Y:S01]  /*5ad0*/  IMAD.U32 R5, RZ, RZ, UR4 ;  /* 0x00000004ff057e24 */ /* 0x000fe2000f8e00ff */
[----:B------:R-:W-:Y:S04]  /*5ae0*/  @!P1 R2UR UR4, R4 ;  /* 0x00000000040492ca */ /* 0x000fe800000e0000 */
[----:B------:R-:W-:Y:S11]  /*5af0*/  @!P1 R2UR UR5, R5 ;  /* 0x00000000050592ca */ /* 0x000ff600000e0000 */
[----:B------:R-:W-:Y:S02]  /*5b00*/  @!UPT UIADD3 URZ, UPT, UPT, URZ, URZ, URZ ;  /* 0x000000fffffff290 */ /* 0x000fe4000fffe0ff */
[----:B------:R1:W-:Y:S01]  /*5b10*/  @!UP0 UTMALDG.3D [UR8], [UR4], desc[UR6] ;  /* 0x00000608040085b4 */ /* 0x0003e20008011000 */
[----:B------:R1:W-:Y:S01]  /*5b20*/  @!P1 SYNCS.ARRIVE.TRANS64.RED.A0TR RZ, [UR21+0x1a0], R3 ;  /* 0x0001a003ffff99a7 */ /* 0x0003e20008300415 */
[----:B------:R-:W-:Y:S01]  /*5b30*/  SYNCS.ARRIVE.TRANS64.RED.A1T0 RZ, [UR40], RZ ;  /* 0x000000ffffff79a7 */ /* 0x000fe20008100428 */
[----:B------:R-:W-:Y:S05]  /*5b40*/  BRA.U UP1, `(.L_x_106) ;  /* 0xfffffff101b47547 */ /* 0x000fea000b83ffff */
[----:B-1----:R-:W-:-:S04]  /*5b50*/  SHF.L.U32 R3, R11, 0x1f, RZ ;  /* 0x0000001f0b037819 */ /* 0x002fc800000006ff */
[----:B------:R-:W1:Y:S02]  /*5b60*/  SYNCS.PHASECHK.TRANS64.TRYWAIT P0, [UR21+0x1a8], R3 ;  /* 0x0001a803ff0075a7 */ /* 0x000e640008001115 */
[----:B-1----:R-:W-:Y:S05]  /*5b70*/  @!P0 BRA `(.L_x_107) ;  /* 0x0000004800a48947 */ /* 0x002fea0003800000 */
.L_x_229:
[----:B------:R-:W3:Y:S02]  /*5b80*/  SYNCS.PHASECHK.TRANS64.TRYWAIT P0, [UR21+0x1b0], R3 ;  /* 0x0001b003ff0075a7 */ /* 0x000ee40008001115 */
[----:B---3--:R-:W-:Y:S05]  /*5b90*/  @!P0 BRA `(.L_x_108) ;  /* 0x0000004800b48947 */ /* 0x008fea0003800000 */
.L_x_231:
[----:B-1----:R-:W-:-:S07]  /*5ba0*/  MOV R0, UR21 ;  /* 0x0000001500007c02 */ /* 0x002fce0008000f00 */
.L_x_109:
[----:B-1----:R-:W-:-:S04]  /*5bb0*/  SHF.L.U32 R3, R11, 0x1f, RZ ;  /* 0x0000001f0b037819 */ /* 0x002fc800000006ff */
[----:B------:R1:W3:Y:S03]  /*5bc0*/  SYNCS.PHASECHK.TRANS64.TRYWAIT P0, [R0+URZ+0x1b8], R3 ;  /* 0x0001b803000075a7 */ /* 0x0002e600080011ff */
[----:B---3--:R-:W-:Y:S05]  /*5bd0*/  @!P0 NANOSLEEP.SYNCS 0x989680 ;  /* 0x009896800000895d */ /* 0x008fea0003900000 */
[----:B------:R-:W3:Y:S02]  /*5be0*/  @!P0 SYNCS.PHASECHK.TRANS64 P0, [R0+URZ+0x1b8], R3 ;  /* 0x0001b803000085a7 */ /* 0x000ee400080010ff */
[----:B--23--:R-:W-:Y:S05]  /*5bf0*/  @P0 EXIT ;  /* 0x000000000000094d */ /* 0x00cfea0003800000 */
[----:B------:R-:W-:Y:S05]  /*5c00*/  BRA `(.L_x_109) ;  /* 0xfffffffc00e87947 */ /* 0x000fea000383ffff */
.L_x_96:
[----:B------:R-:W-:-:S06]  /*5c10*/  UISETP.GE.AND UP0, UPT, UR21, 0x4, UPT ;  /* 0x000000041500788c */ /* 0x000fcc000bf06270 */
[----:B------:R-:W-:-:S13]  /*5c20*/  PLOP3.LUT P0, PT, PT, PT, UP0, 0x80, 0x8 ;  /* 0x000000000008781c */ /* 0x000fda0003f0f008 */
[----:B------:R-:W-:Y:S05]  /*5c30*/  @!P0 EXIT ;  /* 0x000000000000894d */ /* 0x000fea0003800000 */
[----:B------:R-:W1:Y:S08]  /*5c40*/  S2UR UR4, SR_CgaCtaId ;  /* 0x00000000000479c3 */ /* 0x000e700000008800 */
[----:B------:R-:W-:Y:S01]  /*5c50*/  BAR.SYNC.DEFER_BLOCKING 0x6, 0xa0 ;  /* 0x0182800000007b1d */ /* 0x000fe20000010000 */
[C---:B------:R-:W-:Y:S01]  /*5c60*/  IMAD.SHL.U32 R4, R90.reuse, 0x40, RZ ;  /* 0x000000405a047824 */ /* 0x040fe200078e00ff */
[----:B------:R-:W-:Y:S01]  /*5c70*/  SHF.R.U32.HI R5, RZ, 0x1, R90 ;  /* 0x00000001ff057819 */ /* 0x000fe2000001165a */
[C---:B------:R-:W-:Y:S01]  /*5c80*/  IMAD.U32 R2, R90.reuse, 0x10000, RZ ;  /* 0x000100005a027824 */ /* 0x040fe200078e00ff */
[C---:B------:R-:W-:Y:S01]  /*5c90*/  R2P PR, R90.reuse, 0x6 ;  /* 0x000000065a007804 */ /* 0x040fe20000000000 */
[----:B------:R-:W-:Y:S01]  /*5ca0*/  IMAD.SHL.U32 R73, R90, 0x20, RZ ;  /* 0x000000205a497824 */ /* 0x000fe200078e00ff */
[----:B------:R-:W-:-:S02]  /*5cb0*/  UMOV UR44, 0x400 ;  /* 0x00000400002c7882 */ /* 0x000fc40000000000 */
[----:B------:R-:W2:Y:S01]  /*5cc0*/  LDC.64 R76, c[0x0][0x8b0] ;  /* 0x00022c00ff4c7b82 */ /* 0x000ea20000000a00 */
[C---:B------:R-:W-:Y:S01]  /*5cd0*/  LOP3.LUT R0, R4.reuse, 0x1c0, RZ, 0xc0, !PT ;  /* 0x000001c004007812 */ /* 0x040fe200078ec0ff */
[----:B------:R-:W-:Y:S01]  /*5ce0*/  IMAD.MOV.U32 R88, RZ, RZ, 0x20 ;  /* 0x00000020ff587424 */ /* 0x000fe200078e00ff */
[----:B------:R-:W-:Y:S01]  /*5cf0*/  LOP3.LUT R4, R4, 0x200, RZ, 0xc0, !PT ;  /* 0x0000020004047812 */ /* 0x000fe200078ec0ff */
[----:B------:R-:W-:Y:S01]  /*5d00*/  IMAD.MOV.U32 R87, RZ, RZ, 0x1 ;  /* 0x00000001ff577424 */ /* 0x000fe200078e00ff */
[----:B------:R-:W-:Y:S01]  /*5d10*/  LOP3.LUT R5, R0, 0x8, R5, 0xf8, !PT ;  /* 0x0000000800057812 */ /* 0x000fe200078ef805 */
[----:B------:R-:W-:Y:S01]  /*5d20*/  IMAD.SHL.U32 R0, R90, 0x8, RZ ;  /* 0x000000085a007824 */ /* 0x000fe200078e00ff */
[----:B------:R-:W-:Y:S01]  /*5d30*/  LOP3.LUT R2, R2, 0x600000, RZ, 0xc0, !PT ;  /* 0x0060000002027812 */ /* 0x000fe200078ec0ff */
[----:B------:R-:W3:Y:S01]  /*5d40*/  LDC.64 R74, c[0x0][0x8a8] ;  /* 0x00022a00ff4a7b82 */ /* 0x000ee20000000a00 */
[----:B------:R-:W-:Y:S01]  /*5d50*/  LOP3.LUT R73, R4, 0xc00, R73, 0xf8, !PT ;  /* 0x00000c0004497812 */ /* 0x000fe200078ef849 */
[----:B------:R-:W-:Y:S01]  /*5d60*/  IMAD.MOV.U32 R36, RZ, RZ, RZ ;  /* 0x000000ffff247224 */ /* 0x000fe200078e00ff */
[----:B------:R-:W-:Y:S01]  /*5d70*/  LOP3.LUT R0, R5, 0x38, R0, 0x78, !PT ;  /* 0x0000003805007812 */ /* 0x000fe200078e7800 */
[----:B------:R-:W-:Y:S01]  /*5d80*/  IMAD.MOV.U32 R86, RZ, RZ, RZ ;  /* 0x000000ffff567224 */ /* 0x000fe200078e00ff */
[----:B------:R-:W-:-:S02]  /*5d90*/  SEL R89, R88, 0xffffffe0, !P2 ;  /* 0xffffffe058597807 */ /* 0x000fc40005000000 */
[----:B------:R-:W-:Y:S02]  /*5da0*/  CS2R R84, SRZ ;  /* 0x0000000000547805 */ /* 0x000fe4000001ff00 */
[----:B------:R-:W-:Y:S01]  /*5db0*/  LOP3.LUT R73, R73, R0, RZ, 0xfc, !PT ;  /* 0x0000000049497212 */ /* 0x000fe200078efcff */
[----:B-1----:R-:W-:Y:S01]  /*5dc0*/  ULEA UR44, UR4, UR44, 0x18 ;  /* 0x0000002c042c7291 */ /* 0x002fe2000f8ec0ff */
[----:B------:R-:W-:Y:S01]  /*5dd0*/  LOP3.LUT R90, R90, 0x60, RZ, 0xc0, !PT ;  /* 0x000000605a5a7812 */ /* 0x000fe200078ec0ff */
[----:B------:R-:W1:Y:S01]  /*5de0*/  LDCU UR58, c[0x0][0x370] ;  /* 0x00006e00ff3a77ac */ /* 0x000e620008000800 */
[----:B------:R-:W-:Y:S01]  /*5df0*/  SEL R88, R88, 0xffffffe0, !P1 ;  /* 0xffffffe058587807 */ /* 0x000fe20004800000 */
[----:B------:R-:W-:Y:S01]  /*5e00*/  UIADD3 UR4, UPT, UPT, UR44, 0x400, URZ ;  /* 0x000004002c047890 */ /* 0x000fe2000fffe0ff */
[----:B------:R-:W4:Y:S04]  /*5e10*/  LDCU UR43, c[0x0][0xb0c] ;  /* 0x00016180ff2b77ac */ /* 0x000f280008000800 */
[----:B------:R-:W1:Y:S01]  /*5e20*/  LDS R3, [UR44+0x280] ;  /* 0x0002802cff037984 */ /* 0x000e620008000800 */
[----:B------:R-:W-:Y:S01]  /*5e30*/  IMAD.U32 R82, RZ, RZ, UR4 ;  /* 0x00000004ff527e24 */ /* 0x000fe2000f8e00ff */
[----:B------:R-:W1:Y:S01]  /*5e40*/  LDCU UR39, c[0x0][0xb30] ;  /* 0x00016600ff2777ac */ /* 0x000e620008000800 */
[----:B------:R-:W1:Y:S01]  /*5e50*/  LDCU.64 UR56, c[0x0][0x888] ;  /* 0x00011100ff3877ac */ /* 0x000e620008000a00 */
[----:B------:R-:W1:Y:S01]  /*5e60*/  LDCU.64 UR40, c[0x0][0xb28] ;  /* 0x00016500ff2877ac */ /* 0x000e620008000a00 */
[----:B------:R-:W1:Y:S01]  /*5e70*/  LDCU.64 UR62, c[0x0][0x890] ;  /* 0x00011200ff3e77ac */ /* 0x000e620008000a00 */
[----:B------:R-:W1:Y:S01]  /*5e80*/  LDCU.128 UR52, c[0x0][0xb10] ;  /* 0x00016200ff3477ac */ /* 0x000e620008000c00 */
[----:B------:R-:W1:Y:S01]  /*5e90*/  LDCU UR47, c[0x0][0x374] ;  /* 0x00006e80ff2f77ac */ /* 0x000e620008000800 */
[----:B------:R-:W-:Y:S01]  /*5ea0*/  UMOV UR46, URZ ;  /* 0x000000ff002e7c82 */ /* 0x000fe20008000000 */
[----:B------:R-:W-:Y:S01]  /*5eb0*/  UMOV UR45, URZ ;  /* 0x000000ff002d7c82 */ /* 0x000fe20008000000 */
[----:B-1234-:R-:W-:-:S07]  /*5ec0*/  IMAD.IADD R2, R3, 0x1, R2 ;  /* 0x0000000103027824 */ /* 0x01efce00078e0202 */
.L_x_146:
[C---:B------:R-:W-:Y:S02]  /*5ed0*/  LEA R8, R84.reuse, UR44, 0x3 ;  /* 0x0000002c54087c11 */ /* 0x040fe4000f8e18ff */
[----:B------:R-:W-:Y:S02]  /*5ee0*/  SHF.L.U32 R3, R85, 0x1f, RZ ;  /* 0x0000001f55037819 */ /* 0x000fe400000006ff */
[----:B------:R-:W-:Y:S02]  /*5ef0*/  LEA R5, R84, UR44, 0x4 ;  /* 0x0000002c54057c11 */ /* 0x000fe4000f8e20ff */
[----:B-1----:R-:W1:Y:S02]  /*5f00*/  SYNCS.PHASECHK.TRANS64.TRYWAIT P0, [R8+URZ+0x1d0], R3 ;  /* 0x0001d003080075a7 */ /* 0x002e6400080011ff */
[----:B-1----:R-:W-:Y:S05]  /*5f10*/  @!P0 BRA `(.L_x_110) ;  /* 0x0000004400ec8947 */ /* 0x002fea0003800000 */
.L_x_232:
        /* <DEDUP_REMOVED lines=8> */
[----:B--2---:R-:W-:Y:S11]  /*5fa0*/  LOP3.LUT P0, RZ, R6, 0x1, RZ, 0xc0, !PT ;  /* 0x0000000106ff7812 */ /* 0x004ff6000780c0ff */
[----:B------:R-:W-:Y:S02]  /*5fb0*/  @!UPT UIADD3 URZ, UPT, UPT, URZ, URZ, URZ ;  /* 0x000000fffffff290 */ /* 0x000fe4000fffe0ff */
[----:B---3--:R-:W-:Y:S01]  /*5fc0*/  VOTEU.ANY UP1, P0 ;  /* 0x0000000000ff7886 */ /* 0x008fe20000020100 */
[----:B------:R-:W-:Y:S01]  /*5fd0*/  PLOP3.LUT P0, PT, PT, PT, UP1, 0x80, 0x8 ;  /* 0x000000000008781c */ /* 0x000fe20003f0f018 */
[----:B------:R-:W-:Y:S11]  /*5fe0*/  UP2UR UR60, UPR, URZ, 0x2 ;  /* 0x00000002ff3c7883 */ /* 0x000ff60008000000 */
[----:B------:R-:W-:Y:S01]  /*5ff0*/  @!UPT UIADD3 URZ, UPT, UPT, URZ, URZ, URZ ;  /* 0x000000fffffff290 */ /* 0x000fe2000fffe0ff */
[----:B------:R-:W-:Y:S02]  /*6000*/  @P0 SHF.R.U32.HI R0, RZ, 0x10, R5 ;  /* 0x00000010ff000819 */ /* 0x000fe40000011605 */
[----:B-1----:R-:W-:Y:S02]  /*6010*/  @P0 MOV R3, R4 ;  /* 0x0000000400030202 */ /* 0x002fe40000000f00 */
        /* <DEDUP_REMOVED lines=11> */
[----:B------:R-:W2:Y:S01]  /*60d0*/  LDCU UR12, c[0x0][0xb20] ;  /* 0x00016400ff0c77ac */ /* 0x000ea20008000800 */
[----:B------:R-:W-:Y:S02]  /*60e0*/  UIMAD.WIDE.U32 UR4, UR47, UR55, URZ ;  /* 0x000000372f0472a5 */ /* 0x000fe4000f8e00ff */
[----:B------:R-:W-:Y:S02]  /*60f0*/  UIMAD.WIDE.U32 UR6, UR58, UR52, URZ ;  /* 0x000000343a0672a5 */ /* 0x000fe4000f8e00ff */
[----:B------:R-:W-:Y:S02]  /*6100*/  UISETP.NE.AND UP0, UPT, UR54, 0x1, UPT ;  /* 0x000000013600788c */ /* 0x000fe4000bf05270 */
[----:B------:R-:W-:Y:S02]  /*6110*/  UIMAD.WIDE.U32 UR8, UR37, UR55, URZ ;  /* 0x00000037250872a5 */ /* 0x000fe4000f8e00ff */
[----:B------:R-:W-:Y:S02]  /*6120*/  UIMAD.WIDE.U32 UR10, UR38, UR52, URZ ;  /* 0x00000034260a72a5 */ /* 0x000fe4000f8e00ff */
[----:B------:R-:W-:Y:S02]  /*6130*/  UISETP.NE.AND UP1, UPT, UR43, 0x1, UPT ;  /* 0x000000012b00788c */ /* 0x000fe4000bf25270 */
[----:B------:R-:W-:Y:S01]  /*6140*/  UISETP.NE.AND UP2, UPT, UR42, 0x1, UPT ;  /* 0x000000012a00788c */ /* 0x000fe2000bf45270 */
[----:B------:R-:W-:Y:S02]  /*6150*/  UMOV UR4, UR5 ;  /* 0x0000000500047c82 */ /* 0x000fe40008000000 */
[----:B--2---:R-:W-:Y:S03]  /*6160*/  USHF.R.U32.HI UR5, URZ, UR12, UR4 ;  /* 0x0000000cff057299 */ /* 0x004fe60008011604 */
[----:B------:R-:W-:Y:S02]  /*6170*/  UMOV UR4, UR7 ;  /* 0x0000000700047c82 */ /* 0x000fe40008000000 */
[----:B------:R-:W-:Y:S02]  /*6180*/  USHF.R.U32.HI UR7, URZ, UR53, UR4 ;  /* 0x00000035ff077299 */ /* 0x000fe40008011604 */
[----:B------:R-:W-:Y:S02]  /*6190*/  USEL UR4, UR47, UR5, !UP0 ;  /* 0x000000052f047287 */ /* 0x000fe4000c000000 */
[----:B------:R-:W-:Y:S01]  /*61a0*/  USEL UR7, UR58, UR7, !UP1 ;  /* 0x000000073a077287 */ /* 0x000fe2000c800000 */
[----:B------:R-:W-:Y:S01]  /*61b0*/  UMOV UR5, UR9 ;  /* 0x0000000900057c82 */ /* 0x000fe20008000000 */
[----:B------:R-:W-:Y:S02]  /*61c0*/  UIMAD.WIDE.U32 UR8, UR4, UR40, URZ ;  /* 0x00000028040872a5 */ /* 0x000fe4000f8e00ff */
[----:B------:R-:W-:Y:S03]  /*61d0*/  USHF.R.U32.HI UR6, URZ, UR12, UR5 ;  /* 0x0000000cff067299 */ /* 0x000fe60008011605 */
[----:B------:R-:W-:Y:S01]  /*61e0*/  UMOV UR5, UR11 ;  /* 0x0000000b00057c82 */ /* 0x000fe20008000000 */
[----:B------:R-:W-:Y:S02]  /*61f0*/  UIMAD.WIDE.U32 UR10, UR7, UR40, URZ ;  /* 0x00000028070a72a5 */ /* 0x000fe4000f8e00ff */
[----:B------:R-:W-:Y:S02]  /*6200*/  USHF.R.U32.HI UR12, URZ, UR53, UR5 ;  /* 0x00000035ff0c7299 */ /* 0x000fe40008011605 */
[----:B------:R-:W-:Y:S01]  /*6210*/  USEL UR6, UR37, UR6, !UP0 ;  /* 0x0000000625067287 */ /* 0x000fe2000c000000 */
[----:B------:R-:W-:Y:S02]  /*6220*/  UMOV UR5, UR9 ;  /* 0x0000000900057c82 */ /* 0x000fe40008000000 */
[----:B------:R-:W-:Y:S01]  /*6230*/  UMOV UR10, UR11 ;  /* 0x0000000b000a7c82 */ /* 0x000fe20008000000 */
[----:B------:R-:W-:Y:S02]  /*6240*/  @UP2 USHF.R.U32.HI UR4, URZ, UR41, UR5 ;  /* 0x00000029ff042299 */ /* 0x000fe40008011605 */
[----:B------:R-:W-:Y:S02]  /*6250*/  @UP2 USHF.R.U32.HI UR7, URZ, UR41, UR10 ;  /* 0x00000029ff072299 */ /* 0x000fe4000801160a */
[----:B------:R-:W-:Y:S02]  /*6260*/  UIMAD UR4, UR42, UR4, URZ ;  /* 0x000000042a0472a4 */ /* 0x000fe4000f8e02ff */
[----:B------:R-:W-:Y:S02]  /*6270*/  UIMAD.WIDE.U32 UR10, UR6, UR40, URZ ;  /* 0x00000028060a72a5 */ /* 0x000fe4000f8e00ff */
[----:B------:R-:W-:Y:S02]  /*6280*/  USEL UR5, UR38, UR12, !UP1 ;  /* 0x0000000c26057287 */ /* 0x000fe4000c800000 */
[----:B------:R-:W-:Y:S02]  /*6290*/  UIMAD UR8, UR42, UR7, URZ ;  /* 0x000000072a0872a4 */ /* 0x000fe4000f8e02ff */
[----:B------:R-:W-:Y:S03]  /*62a0*/  UISETP.GE.AND UP0, UPT, UR6, UR4, UPT ;  /* 0x000000040600728c */ /* 0x000fe6000bf06270 */
[----:B------:R-:W-:Y:S01]  /*62b0*/  UMOV UR4, UR11 ;  /* 0x0000000b00047c82 */ /* 0x000fe20008000000 */
[----:B------:R-:W-:Y:S02]  /*62c0*/  UISETP.GE.OR UP0, UPT, UR5, UR8, UP0 ;  /* 0x000000080500728c */ /* 0x000fe40008706670 */
[----:B------:R-:W-:Y:S02]  /*62d0*/  USHF.R.U32.HI UR4, URZ, UR41, UR4 ;  /* 0x00000029ff047299 */ /* 0x000fe40008011604 */
[----:B------:R-:W-:Y:S02]  /*62e0*/  UIMAD.WIDE.U32 UR8, UR5, UR40, URZ ;  /* 0x00000028050872a5 */ /* 0x000fe4000f8e00ff */
[----:B------:R-:W-:Y:S02]  /*62f0*/  USEL UR11, UR6, UR4, !UP2 ;  /* 0x00000004060b7287 */ /* 0x000fe4000d000000 */
[----:B------:R-:W-:Y:S02]  /*6300*/  UIADD3 UR8, UPT, UPT, -UR5, URZ, URZ ;  /* 0x000000ff05087290 */ /* 0x000fe4000fffe1ff */
[----:B------:R-:W-:Y:S01]  /*6310*/  UIADD3 UR10, UPT, UPT, -UR11, URZ, URZ ;  /* 0x000000ff0b0a7290 */ /* 0x000fe2000fffe1ff */
[----:B------:R-:W-:Y:S01]  /*6320*/  @!UP0 UMOV UR4, UR9 ;  /* 0x0000000900048c82 */ /* 0x000fe20008000000 */
[----:B------:R-:W-:Y:S02]  /*6330*/  UIADD3 UR9, UPT, UPT, -UR6, URZ, URZ ;  /* 0x000000ff06097290 */ /* 0x000fe4000fffe1ff */
[----:B------:R-:W-:Y:S02]  /*6340*/  @!UP0 USHF.R.U32.HI UR4, URZ, UR41, UR4 ;  /* 0x00000029ff048299 */ /* 0x000fe40008011604 */
[----:B------:R-:W-:Y:S02]  /*6350*/  UIMAD UR10, UR42, UR10, UR6 ;  /* 0x0000000a2a0a72a4 */ /* 0x000fe4000f8e0206 */
[----:B------:R-:W-:Y:S04]  /*6360*/  @!UP0 USEL UR4, UR5, UR4, !UP2 ;  /* 0x0000000405048287 */ /* 0x000fe8000d000000 */
[----:B------:R-:W-:Y:S02]  /*6370*/  @!UP0 UIMAD UR10, UR7, UR10, UR4 ;  /* 0x0000000a070a82a4 */ /* 0x000fe4000f8e0204 */
[----:B------:R-:W-:Y:S02]  /*6380*/  @!UP0 UIADD3 UR11, UPT, UPT, UR11, -UR4, URZ ;  /* 0x800000040b0b8290 */ /* 0x000fe4000fffe0ff */
[----:B------:R-:W-:Y:S02]  /*6390*/  UIMAD UR7, UR43, UR8, UR38 ;  /* 0x000000082b0772a4 */ /* 0x000fe4000f8e0226 */
[----:B------:R-:W-:Y:S02]  /*63a0*/  @!UP0 UIMAD UR6, UR11, UR42, UR5 ;  /* 0x0000002a0b0682a4 */ /* 0x000fe4000f8e0205 */
[----:B------:R-:W-:Y:S01]  /*63b0*/  UIMAD UR4, UR54, UR9, UR37 ;  /* 0x00000009360472a4 */ /* 0x000fe2000f8e0225 */
[----:B------:R-:W-:Y:S02]  /*63c0*/  @!UP0 UMOV UR5, UR10 ;  /* 0x0000000a00058c82 */ /* 0x000fe40008000000 */
[----:B------:R-:W-:Y:S02]  /*63d0*/  UIMAD UR38, UR5, UR43, UR7 ;  /* 0x0000002b052672a4 */ /* 0x000fe4000f8e0207 */
[----:B------:R-:W-:Y:S11]  /*63e0*/  UIMAD UR37, UR6, UR54, UR4 ;  /* 0x00000036062572a4 */ /* 0x000ff6000f8e0204 */
[----:B------:R-:W-:Y:S01]  /*63f0*/  @!UPT UIADD3 URZ, UPT, UPT, URZ, URZ, URZ ;  /* 0x000000fffffff290 */ /* 0x000fe2000fffe0ff */
.L_x_111:
[----:B------:R-:W-:Y:S01]  /*6400*/  UISETP.NE.AND UP0, UPT, UR39, 0x1, UPT ;  /* 0x000000012700788c */ /* 0x000fe2000bf05270 */
[----:B------:R-:W-:Y:S01]  /*6410*/  LOP3.LUT P0, RZ, R82, 0x3f0, RZ, 0xc0, !PT ;  /* 0x000003f052ff7812 */ /* 0x000fe2000780c0ff */
[----:B------:R-:W-:Y:S01]  /*6420*/  USHF.L.U32 UR50, UR20, 0x6, URZ ;  /* 0x0000000614327899 */ /* 0x000fe200080006ff */
[----:B------:R-:W-:Y:S01]  /*6430*/  BSSY.RECONVERGENT B6, `(.L_x_112) ;  /* 0x0000034000067945 */ /* 0x000fe20003800200 */
[----:B------:R-:W-:Y:S01]  /*6440*/  UIMAD UR49, UR24, 0xc0, URZ ;  /* 0x000000c0183178a4 */ /* 0x000fe2000f8e02ff */
[----:B------:R-:W-:Y:S06]  /*6450*/  IADD3 R84, PT, PT, R84, 0x1, RZ ;  /* 0x0000000154547810 */ /* 0x000fec0007ffe0ff */
[----:B------:R-:W2:Y:S01]  /*6460*/  @!UP0 LDCU.128 UR12, c[0x0][0xb10] ;  /* 0x00016200ff0c87ac */ /* 0x000ea20008000c00 */
[----:B------:R-:W3:Y:S01]  /*6470*/  @!UP0 LDCU UR5, c[0x0][0xb0c] ;  /* 0x00016180ff0587ac */ /* 0x000ee20008000800 */
[----:B------:R-:W4:Y:S01]  /*6480*/  @!UP0 LDCU UR10, c[0x0][0xb20] ;  /* 0x00016400ff0a87ac */ /* 0x000f220008000800 */
[----:B--2---:R-:W-:Y:S02]  /*6490*/  UIMAD.WIDE.U32 UR8, UR38, UR12, URZ ;  /* 0x0000000c260872a5 */ /* 0x004fe4000f8e00ff */
[----:B------:R-:W-:Y:S02]  /*64a0*/  UIMAD.WIDE.U32 UR6, UR37, UR15, URZ ;  /* 0x0000000f250672a5 */ /* 0x000fe4000f8e00ff */
[----:B------:R-:W-:Y:S03]  /*64b0*/  @!UP0 UISETP.NE.AND UP1, UPT, UR14, 0x1, UPT ;  /* 0x000000010e00888c */ /* 0x000fe6000bf25270 */
[----:B------:R-:W-:Y:S01]  /*64c0*/  @!UP0 UMOV UR4, UR9 ;  /* 0x0000000900048c82 */ /* 0x000fe20008000000 */
[----:B---3--:R-:W-:Y:S02]  /*64d0*/  @!UP0 UISETP.NE.AND UP2, UPT, UR5, 0x1, UPT ;  /* 0x000000010500888c */ /* 0x008fe4000bf45270 */
[----:B------:R-:W-:Y:S01]  /*64e0*/  @!UP0 USHF.R.U32.HI UR4, URZ, UR13, UR4 ;  /* 0x0000000dff048299 */ /* 0x000fe20008011604 */
[----:B------:R-:W-:Y:S02]  /*64f0*/  @!UP0 UMOV UR6, UR7 ;  /* 0x0000000700068c82 */ /* 0x000fe40008000000 */
[----:B----4-:R-:W-:Y:S02]  /*6500*/  @!UP0 USHF.R.U32.HI UR6, URZ, UR10, UR6 ;  /* 0x0000000aff068299 */ /* 0x010fe40008011606 */
[----:B------:R-:W-:Y:S02]  /*6510*/  @!UP0 USEL UR7, UR38, UR4, !UP2 ;  /* 0x0000000426078287 */ /* 0x000fe4000d000000 */
[----:B------:R-:W-:Y:S04]  /*6520*/  @!UP0 USEL UR6, UR37, UR6, !UP1 ;  /* 0x0000000625068287 */ /* 0x000fe8000c800000 */
[----:B------:R-:W-:Y:S02]  /*6530*/  @!UP0 UIADD3 UR4, UPT, UPT, -UR7, UR6, URZ ;  /* 0x0000000607048290 */ /* 0x000fe4000fffe1ff */
[----:B------:R-:W-:Y:S02]  /*6540*/  @!UP0 UIADD3 UR6, UPT, UPT, UR7, -UR6, URZ ;  /* 0x8000000607068290 */ /* 0x000fe4000fffe0ff */
[----:B------:R-:W-:Y:S02]  /*6550*/  @!UP0 UIMAD UR38, UR4, UR5, UR38 ;  /* 0x00000005042682a4 */ /* 0x000fe4000f8e0226 */
[----:B------:R-:W-:Y:S01]  /*6560*/  @!UP0 UIMAD UR37, UR6, UR14, UR37 ;  /* 0x0000000e062582a4 */ /* 0x000fe2000f8e0225 */
[----:B------:R-:W-:Y:S11]  /*6570*/  @!P0 BRA `(.L_x_113) ;  /* 0x00000000007c8947 */ /* 0x000ff60003800000 */
[----:B------:R-:W2:Y:S01]  /*6580*/  LDCU.64 UR8, c[0x4][0x80] ;  /* 0x01001000ff0877ac */ /* 0x000ea20008000a00 */
[----:B------:R-:W-:Y:S01]  /*6590*/  MOV R16, 0x0 ;  /* 0x0000000000107802 */ /* 0x000fe20000000f00 */
[----:B------:R-:W-:Y:S02]  /*65a0*/  HFMA2 R12, -RZ, RZ, 0, 5.9604644775390625e-08 ;  /* 0x00000001ff0c7431 */ /* 0x000fe400000001ff */
[----:B------:R-:W-:Y:S01]  /*65b0*/  IMAD.MOV.U32 R8, RZ, RZ, 0x70 ;  /* 0x00000070ff087424 */ /* 0x000fe200078e00ff */
[----:B------:R3:W4:Y:S01]  /*65c0*/  LDC.64 R14, c[0x4][R16] ;  /* 0x01000000100e7b82 */ /* 0x0007220000000a00 */
[----:B------:R-:W1:Y:S01]  /*65d0*/  LDCU.64 UR6, c[0x4][0x88] ;  /* 0x01001100ff0677ac */ /* 0x000e620008000a00 */
[----:B------:R-:W-:Y:S01]  /*65e0*/  IMAD.MOV.U32 R13, RZ, RZ, RZ ;  /* 0x000000ffff0d7224 */ /* 0x000fe200078e00ff */
[----:B------:R-:W1:Y:S01]  /*65f0*/  LDCU.64 UR4, c[0x4][0x8] ;  /* 0x01000100ff0477ac */ /* 0x000e620008000a00 */
[----:B--2---:R-:W-:Y:S01]  /*6600*/  MOV R5, UR9 ;  /* 0x0000000900057c02 */ /* 0x004fe20008000f00 */
[----:B------:R-:W-:Y:S01]  /*6610*/  IMAD.U32 R4, RZ, RZ, UR8 ;  /* 0x00000008ff047e24 */ /* 0x000fe2000f8e00ff */
[----:B-1----:R-:W-:Y:S01]  /*6620*/  MOV R7, UR7 ;  /* 0x0000000700077c02 */ /* 0x002fe20008000f00 */
[----:B------:R-:W-:Y:S01]  /*6630*/  IMAD.U32 R6, RZ, RZ, UR6 ;  /* 0x00000006ff067e24 */ /* 0x000fe2000f8e00ff */
[----:B------:R-:W-:Y:S01]  /*6640*/  MOV R11, UR5 ;  /* 0x00000005000b7c02 */ /* 0x000fe20008000f00 */
[----:B------:R-:W-:Y:S02]  /*6650*/  IMAD.U32 R10, RZ, RZ, UR4 ;  /* 0x00000004ff0a7e24 */ /* 0x000fe4000f8e00ff */
[----:B------:R-:W-:Y:S07]  /*6660*/  LEPC R20, `(.L_x_114) ;  /* 0x000000001014794e */ /* 0x000fee0000000000 */
[----:B---345:R-:W-:Y:S05]  /*6670*/  CALL.ABS.NOINC R14 ;  /* 0x000000000e007343 */ /* 0x038fea0003c00000 */
.L_x_114:
[----:B------:R-:W1:Y:S01]  /*6680*/  LDCU.64 UR8, c[0x4][0x80] ;  /* 0x01001000ff0877ac */ /* 0x000e620008000a00 */
[----:B------:R-:W2:Y:S01]  /*6690*/  LDC.64 R16, c[0x4][R16] ;  /* 0x0100000010107b82 */ /* 0x000ea20000000a00 */
[----:B------:R-:W-:Y:S02]  /*66a0*/  HFMA2 R12, -RZ, RZ, 0, 5.9604644775390625e-08 ;  /* 0x00000001ff0c7431 */ /* 0x000fe400000001ff */
[----:B------:R-:W-:Y:S02]  /*66b0*/  IMAD.MOV.U32 R8, RZ, RZ, 0x70 ;  /* 0x00000070ff087424 */ /* 0x000fe400078e00ff */
[----:B------:R-:W-:Y:S01]  /*66c0*/  IMAD.MOV.U32 R13, RZ, RZ, RZ ;  /* 0x000000ffff0d7224 */ /* 0x000fe200078e00ff */
[----:B------:R-:W3:Y:S01]  /*66d0*/  LDCU.64 UR6, c[0x4][0x88] ;  /* 0x01001100ff0677ac */ /* 0x000ee20008000a00 */
[----:B------:R-:W4:Y:S01]  /*66e0*/  LDCU.64 UR4, c[0x4][0x8] ;  /* 0x01000100ff0477ac */ /* 0x000f220008000a00 */
[----:B-1----:R-:W-:Y:S02]  /*66f0*/  MOV R4, UR8 ;  /* 0x0000000800047c02 */ /* 0x002fe40008000f00 */
[----:B------:R-:W-:Y:S02]  /*6700*/  MOV R5, UR9 ;  /* 0x0000000900057c02 */ /* 0x000fe40008000f00 */
[----:B---3--:R-:W-:Y:S01]  /*6710*/  MOV R7, UR7 ;  /* 0x0000000700077c02 */ /* 0x008fe20008000f00 */
[----:B------:R-:W-:Y:S01]  /*6720*/  IMAD.U32 R6, RZ, RZ, UR6 ;  /* 0x00000006ff067e24 */ /* 0x000fe2000f8e00ff */
[----:B----4-:R-:W-:Y:S01]  /*6730*/  MOV R11, UR5 ;  /* 0x00000005000b7c02 */ /* 0x010fe20008000f00 */
[----:B------:R-:W-:Y:S02]  /*6740*/  IMAD.U32 R10, RZ, RZ, UR4 ;  /* 0x00000004ff0a7e24 */ /* 0x000fe4000f8e00ff */
[----:B------:R-:W-:Y:S07]  /*6750*/  LEPC R20, `(.L_x_113) ;  /* 0x000000001014794e */ /* 0x000fee0000000000 */
[----:B--2---:R-:W-:Y:S05]  /*6760*/  CALL.ABS.NOINC R16 ;  /* 0x0000000010007343 */ /* 0x004fea0003c00000 */
.L_x_113:
[----:B------:R-:W-:Y:S05]  /*6770*/  BSYNC.RECONVERGENT B6 ;  /* 0x0000000000067941 */ /* 0x000fea0003800200 */
.L_x_112:
[----:B------:R-:W-:Y:S01]  /*6780*/  R2UR UR4, R81 ;  /* 0x00000000510472ca */ /* 0x000fe200000e0000 */
[----:B------:R-:W-:Y:S01]  /*6790*/  UISETP.NE.U32.AND UP0, UPT, UR62, URZ, UPT ;  /* 0x000000ff3e00728c */ /* 0x000fe2000bf05070 */
[----:B------:R-:W-:Y:S02]  /*67a0*/  ISETP.NE.U32.AND P4, PT, R76, RZ, PT ;  /* 0x000000ff4c00720c */ /* 0x000fe40003f85070 */
[----:B------:R-:W-:Y:S01]  /*67b0*/  ISETP.NE.U32.AND P2, PT, RZ, UR56, PT ;  /* 0x00000038ff007c0c */ /* 0x000fe2000bf45070 */
[----:B------:R-:W-:Y:S01]  /*67c0*/  UISETP.NE.AND.EX UP1, UPT, UR63, URZ, UPT, UP0 ;  /* 0x000000ff3f00728c */ /* 0x000fe2000bf25300 */
[----:B------:R-:W-:Y:S01]  /*67d0*/  ISETP.NE.AND.EX P4, PT, R77, RZ, PT, P4 ;  /* 0x000000ff4d00720c */ /* 0x000fe20003f85340 */
[----:B------:R-:W-:Y:S01]  /*67e0*/  UPLOP3.LUT UP0, UPT, UPT, UPT, UPT, 0x40, 0x4 ;  /* 0x000000000004789c */ /* 0x000fe20003f0e870 */
[----:B------:R-:W-:Y:S05]  /*67f0*/  ISETP.NE.AND.EX P2, PT, RZ, UR57, PT, P2 ;  /* 0x00000039ff007c0c */ /* 0x000fea000bf45320 */
[----:B------:R-:W-:Y:S06]  /*6800*/  UISETP.NE.AND UP2, UPT, UR4, URZ, UPT ;  /* 0x000000ff0400728c */ /* 0x000fec000bf45270 */
[----:B------:R-:W-:Y:S05]  /*6810*/  PLOP3.LUT P1, PT, PT, PT, UP2, 0x80, 0x8 ;  /* 0x000000000008781c */ /* 0x000fea0003f2f028 */
[----:B------:R-:W-:Y:S06]  /*6820*/  @UP2 UPLOP3.LUT UP0, UPT, UPT, UPT, UP1, 0x80, 0x8 ;  /* 0x000000000008289c */ /* 0x000fec0003f0f010 */
[----:B------:R-:W-:Y:S01]  /*6830*/  PLOP3.LUT P0, PT, PT, PT, UP0, 0x80, 0x8 ;  /* 0x000000000008781c */ /* 0x000fe20003f0f008 */
[----:B------:R-:W-:Y:S01]  /*6840*/  @!UPT UIADD3 URZ, UPT, UPT, URZ, URZ, URZ ;  /* 0x000000fffffff290 */ /* 0x000fe2000fffe0ff */
[----:B------:R-:W-:Y:S11]  /*6850*/  BRA.U !UP1, `(.L_x_115) ;  /* 0x00000001093c7547 */ /* 0x000ff6000b800000 */
[----:B------:R-:W-:Y:S01]  /*6860*/  UISETP.NE.U32.AND UP0, UPT, UR56, URZ, UPT ;  /* 0x000000ff3800728c */ /* 0x000fe2000bf05070 */
[----:B-1----:R-:W-:Y:S01]  /*6870*/  HFMA2 R0, -RZ, RZ, 0, 5.9604644775390625e-08 ;  /* 0x00000001ff007431 */ /* 0x002fe200000001ff */
[----:B------:R-:W1:Y:S01]  /*6880*/  LDCU.64 UR8, c[0x0][0x358] ;  /* 0x00006b00ff0877ac */ /* 0x000e620008000a00 */
[----:B------:R-:W-:Y:S01]  /*6890*/  IMAD.MOV.U32 R78, RZ, RZ, 0x1 ;  /* 0x00000001ff4e7424 */ /* 0x000fe200078e00ff */
[----:B------:R-:W-:Y:S06]  /*68a0*/  UISETP.NE.AND.EX UP0, UPT, UR57, URZ, UPT, UP0 ;  /* 0x000000ff3900728c */ /* 0x000fec000bf05300 */
[----:B------:R-:W-:Y:S05]  /*68b0*/  PLOP3.LUT P3, PT, PT, PT, UP0, 0x80, 0x8 ;  /* 0x000000000008781c */ /* 0x000fea0003f6f008 */
[----:B------:R-:W2:Y:S01]  /*68c0*/  @UP0 LDCU.64 UR4, c[0x0][0x888] ;  /* 0x00011100ff0407ac */ /* 0x000ea20008000a00 */
[----:B------:R-:W-:Y:S07]  /*68d0*/  @UP0 UIMAD UR6, UR36, UR62, URZ ;  /* 0x0000003e240602a4 */ /* 0x000fee000f8e02ff */
[----:B------:R-:W-:Y:S01]  /*68e0*/  @!P3 PRMT R78, R0, 0x7610, R78 ;  /* 0x00007610004eb816 */ /* 0x000fe2000000004e */
[----:B--2---:R-:W-:Y:S06]  /*68f0*/  @UP0 UIMAD.WIDE UR4, UR6, 0x4, UR4 ;  /* 0x00000004060408a5 */ /* 0x004fec000f8e0204 */
[----:B------:R-:W-:Y:S01]  /*6900*/  IMAD.U32 R4, RZ, RZ, UR4 ;  /* 0x00000004ff047e24 */ /* 0x000fe2000f8e00ff */
[----:B------:R-:W-:Y:S04]  /*6910*/  MOV R5, UR5 ;  /* 0x0000000500057c02 */ /* 0x000fe80008000f00 */
[----:B------:R-:W2:Y:S01]  /*6920*/  @!UP0 LDCU UR4, c[0x0][0x880] ;  /* 0x00011000ff0487ac */ /* 0x000ea20008000800 */
[----:B-1---5:R3:W5:Y:S02]  /*6930*/  @P3 LDG.E R39, desc[UR8][R4.64] ;  /* 0x0000000804273981 */ /* 0x022764000c1e1900 */
[----:B--23--:R-:W-:Y:S02]  /*6940*/  @!P3 IMAD.U32 R39, RZ, RZ, UR4 ;  /* 0x00000004ff27be24 */ /* 0x00cfe4000f8e00ff */
.L_x_115:
[----:B------:R-:W-:Y:S05]  /*6950*/  @!P4 BRA `(.L_x_116) ;  /* 0x000000000024c947 */ /* 0x000fea0003800000 */
[----:B------:R-:W-:Y:S01]  /*6960*/  ISETP.NE.U32.AND P3, PT, R74, RZ, PT ;  /* 0x000000ff4a00720c */ /* 0x000fe20003f65070 */
[----:B------:R-:W2:Y:S03]  /*6970*/  LDCU.64 UR4, c[0x0][0x358] ;  /* 0x00006b00ff0477ac */ /* 0x000ea60008000a00 */
[----:B------:R-:W-:Y:S11]  /*6980*/  ISETP.NE.AND.EX P3, PT, R75, RZ, PT, P3 ;  /* 0x000000ff4b00720c */ /* 0x000ff60003f65330 */
[----:B------:R-:W-:Y:S02]  /*6990*/  @!UPT UIADD3 URZ, UPT, UPT, URZ, URZ, URZ ;  /* 0x000000fffffff290 */ /* 0x000fe4000fffe0ff */
[----:B------:R-:W3:Y:S01]  /*69a0*/  @P3 LDC.64 R4, c[0x0][0x8a8] ;  /* 0x00022a00ff043b82 */ /* 0x000ee20000000a00 */
[----:B-1----:R-:W-:Y:S04]  /*69b0*/  @P3 IMAD R0, R76, UR36, RZ ;  /* 0x000000244c003c24 */ /* 0x002fe8000f8e02ff */
[----:B---3--:R-:W-:Y:S05]  /*69c0*/  @P3 IMAD.WIDE R4, R0, 0x4, R4 ;  /* 0x0000000400043825 */ /* 0x008fea00078e0204 */
[----:B--2--5:R2:W5:Y:S02]  /*69d0*/  @P3 LDG.E R37, desc[UR4][R4.64] ;  /* 0x0000000404253981 */ /* 0x024564000c1e1900 */
[----:B--2---:R-:W3:Y:S02]  /*69e0*/  @!P3 LDC R37, c[0x0][0x8a0] ;  /* 0x00022800ff25bb82 */ /* 0x004ee40000000800 */
.L_x_116:
[----:B-----5:R-:W-:Y:S01]  /*69f0*/  FSETP.NEU.AND P3, PT, R39, RZ, PT ;  /* 0x000000ff2700720b */ /* 0x020fe20003f6d000 */
[----:B------:R-:W-:Y:S01]  /*6a00*/  IMAD.SHL.U32 R101, R73, 0x2, RZ ;  /* 0x0000000249657824 */ /* 0x000fe200078e00ff */
[----:B------:R-:W-:Y:S01]  /*6a10*/  SEL R9, RZ, 0xffffffff, P2 ;  /* 0xffffffffff097807 */ /* 0x000fe20001000000 */
[----:B------:R-:W-:Y:S01]  /*6a20*/  BSSY B1, `(.L_x_117) ;  /* 0x0000043000017945 */ /* 0x000fe20003800000 */
[----:B------:R-:W-:Y:S01]  /*6a30*/  @P1 LOP3.LUT P2, RZ, R78, 0xff, RZ, 0xc0, !PT ;  /* 0x000000ff4eff1812 */ /* 0x000fe2000784c0ff */
[----:B------:R-:W-:Y:S01]  /*6a40*/  VIADD R93, R101, UR44 ;  /* 0x0000002c655d7c36 */ /* 0x000fe20008000000 */
[----:B------:R-:W-:Y:S01]  /*6a50*/  @P1 SEL R4, RZ, 0xffffffff, P3 ;  /* 0xffffffffff041807 */ /* 0x000fe20001800000 */
[----:B------:R-:W-:Y:S01]  /*6a60*/  IMAD.MOV.U32 R102, RZ, RZ, 0x1 ;  /* 0x00000001ff667424 */ /* 0x000fe200078e00ff */
[----:B------:R-:W-:Y:S01]  /*6a70*/  LOP3.LUT R87, R87, 0x1, RZ, 0x3c, !PT ;  /* 0x0000000157577812 */ /* 0x000fe200078e3cff */
[----:B------:R-:W-:Y:S01]  /*6a80*/  IMAD.MOV.U32 R72, RZ, RZ, RZ ;  /* 0x000000ffff487224 */ /* 0x000fe200078e00ff */
[----:B------:R-:W-:Y:S02]  /*6a90*/  @P0 SEL R4, R9, R4, !P2 ;  /* 0x0000000409040207 */ /* 0x000fe40005000000 */
[----:B------:R-:W-:Y:S02]  /*6aa0*/  CS2R R70, SRZ ;  /* 0x0000000000467805 */ /* 0x000fe4000001ff00 */
[----:B------:R-:W-:Y:S02]  /*6ab0*/  LEA R95, R36, UR44, 0x3 ;  /* 0x0000002c245f7c11 */ /* 0x000fe4000f8e18ff */
[----:B------:R-:W-:Y:S02]  /*6ac0*/  CS2R R68, SRZ ;  /* 0x0000000000447805 */ /* 0x000fe4000001ff00 */
[----:B------:R-:W-:Y:S02]  /*6ad0*/  @P1 LOP3.LUT R4, R4, 0x1, RZ, 0xc0, !PT ;  /* 0x0000000104041812 */ /* 0x000fe400078ec0ff */
[----:B------:R-:W-:Y:S02]  /*6ae0*/  CS2R R62, SRZ ;  /* 0x00000000003e7805 */ /* 0x000fe4000001ff00 */
[----:B-1----:R-:W-:Y:S02]  /*6af0*/  SHF.L.U32 R0, R86, 0x1f, RZ ;  /* 0x0000001f56007819 */ /* 0x002fe400000006ff */
[----:B------:R-:W-:Y:S02]  /*6b00*/  CS2R R60, SRZ ;  /* 0x00000000003c7805 */ /* 0x000fe4000001ff00 */
[----:B------:R-:W-:Y:S02]  /*6b10*/  ISETP.NE.U32.OR P6, PT, R4, 0x1, !P1 ;  /* 0x000000010400780c */ /* 0x000fe40004fc5470 */
[----:B------:R-:W-:Y:S02]  /*6b20*/  CS2R R54, SRZ ;  /* 0x0000000000367805 */ /* 0x000fe4000001ff00 */
[----:B------:R-:W-:Y:S02]  /*6b30*/  PLOP3.LUT P2, PT, PT, PT, UP1, 0x80, 0x8 ;  /* 0x000000000008781c */ /* 0x000fe40003f4f018 */
[----:B------:R-:W-:Y:S02]  /*6b40*/  CS2R R52, SRZ ;  /* 0x0000000000347805 */ /* 0x000fe4000001ff00 */
[----:B------:R-:W-:Y:S02]  /*6b50*/  LOP3.LUT P4, R83, R78, 0xff, RZ, 0xc0, !PT ;  /* 0x000000ff4e537812 */ /* 0x000fe4000788c0ff */
[----:B------:R-:W-:Y:S02]  /*6b60*/  CS2R R50, SRZ ;  /* 0x0000000000327805 */ /* 0x000fe4000001ff00 */
[----:B------:R-:W-:Y:S02]  /*6b70*/  SEL R4, RZ, 0xffffffff, P3 ;  /* 0xffffffffff047807 */ /* 0x000fe40001800000 */
[----:B------:R-:W-:Y:S02]  /*6b80*/  CS2R R48, SRZ ;  /* 0x0000000000307805 */ /* 0x000fe4000001ff00 */
[----:B------:R-:W-:Y:S01]  /*6b90*/  LEA.HI R5, R36, R36, RZ, 0x1 ;  /* 0x0000002424057211 */ /* 0x000fe200078f08ff */
[----:B------:R-:W-:Y:S01]  /*6ba0*/  VIADD R94, R93, 0x400 ;  /* 0x000004005d5e7836 */ /* 0x000fe20000000000 */
[----:B------:R-:W-:Y:S01]  /*6bb0*/  P2R R91, PR, RZ, 0x40 ;  /* 0x00000040ff5b7803 */ /* 0x000fe20000000000 */
[----:B------:R-:W-:Y:S01]  /*6bc0*/  IMAD.IADD R92, R88, 0x1, R93 ;  /* 0x00000001585c7824 */ /* 0x000fe200078e025d */
[----:B------:R-:W-:Y:S02]  /*6bd0*/  SHF.R.U32.HI R7, RZ, 0x1, R5 ;  /* 0x00000001ff077819 */ /* 0x000fe40000011605 */
[----:B------:R-:W-:Y:S02]  /*6be0*/  @P6 SHF.L.U32 R6, R87, 0x1f, RZ ;  /* 0x0000001f57066819 */ /* 0x000fe400000006ff */
[----:B------:R-:W-:Y:S01]  /*6bf0*/  @P2 SEL R4, R9, R4, !P4 ;  /* 0x0000000409042207 */ /* 0x000fe20006000000 */
[----:B------:R-:W-:Y:S01]  /*6c00*/  IMAD R3, R7, 0xc0, R2 ;  /* 0x000000c007037824 */ /* 0x000fe200078e0202 */
[----:B------:R-:W1:Y:S01]  /*6c10*/  @P6 SYNCS.PHASECHK.TRANS64.TRYWAIT P1, [UR44+0x190], R6 ;  /* 0x00019006ff0065a7 */ /* 0x000e62000802112c */
[----:B------:R-:W-:Y:S02]  /*6c20*/  LOP3.LUT R5, R5, 0xffe, RZ, 0xc0, !PT ;  /* 0x00000ffe05057812 */ /* 0x000fe400078ec0ff */
[----:B------:R-:W-:Y:S03]  /*6c30*/  LOP3.LUT R4, R4, 0x1, RZ, 0xc0, !PT ;  /* 0x0000000104047812 */ /* 0x000fe600078ec0ff */
[----:B------:R-:W-:Y:S01]  /*6c40*/  IMAD.IADD R38, R36, 0x1, -R5 ;  /* 0x0000000124267824 */ /* 0x000fe200078e0a05 */
[----:B------:R-:W-:Y:S03]  /*6c50*/  ISETP.NE.U32.AND P5, PT, R4, 0x1, PT ;  /* 0x000000010400780c */ /* 0x000fe60003fa5070 */
[----:B------:R-:W-:Y:S01]  /*6c60*/  IMAD R38, R38, 0x100000, R3 ;  /* 0x0010000026267824 */ /* 0x000fe200078e0203 */
[----:B------:R-:W-:Y:S01]  /*6c70*/  P2R R103, PR, RZ, 0x20 ;  /* 0x00000020ff677803 */ /* 0x000fe20000000000 */
[----:B------:R2:W4:Y:S01]  /*6c80*/  SYNCS.PHASECHK.TRANS64.TRYWAIT P0, [R95+URZ+0x1f0], R0 ;  /* 0x0001f0005f0075a7 */ /* 0x00052200080011ff */
[----:B-1----:R-:W-:Y:S01]  /*6c90*/  @P6 SEL R102, RZ, 0x1, !P1 ;  /* 0x00000001ff666807 */ /* 0x002fe20004800000 */
[----:B--2---:R-:W-:Y:S06]  /*6ca0*/  @!P6 BRA `(.L_x_118) ;  /* 0x000000000068e947 */ /* 0x004fec0003800000 */
[C---:B------:R-:W-:Y:S01]  /*6cb0*/  @P5 IMAD R3, R89.reuse, 0x2, R94 ;  /* 0x0000000259035824 */ /* 0x040fe200078e025e */
[----:B------:R-:W-:Y:S01]  /*6cc0*/  ISETP.NE.AND P1, PT, R102, RZ, PT ;  /* 0x000000ff6600720c */ /* 0x000fe20003f25270 */
[----:B------:R-:W-:Y:S01]  /*6cd0*/  @P5 IMAD R5, R89, 0x2, R93 ;  /* 0x0000000259055824 */ /* 0x000fe200078e025d */
[----:B------:R-:W-:Y:S01]  /*6ce0*/  BSSY B0, `(.L_x_119) ;  /* 0x000000e000007945 */ /* 0x000fe20003800000 */
[----:B------:R-:W-:Y:S01]  /*6cf0*/  IMAD.MOV.U32 R70, RZ, RZ, RZ ;  /* 0x000000ffff467224 */ /* 0x000fe200078e00ff */
[----:B------:R-:W-:Y:S01]  /*6d00*/  CS2R R62, SRZ ;  /* 0x00000000003e7805 */ /* 0x000fe2000001ff00 */
[----:B------:R-:W-:Y:S01]  /*6d10*/  @P5 IMAD.IADD R6, R88, 0x1, R3 ;  /* 0x0000000158065824 */ /* 0x000fe200078e0203 */
[----:B------:R-:W-:Y:S02]  /*6d20*/  CS2R R60, SRZ ;  /* 0x00000000003c7805 */ /* 0x000fe4000001ff00 */
[----:B------:R-:W-:Y:S02]  /*6d30*/  CS2R R68, SRZ ;  /* 0x0000000000447805 */ /* 0x000fe4000001ff00 */
[----:B------:R-:W-:Y:S02]  /*6d40*/  CS2R R50, SRZ ;  /* 0x0000000000327805 */ /* 0x000fe4000001ff00 */
[----:B------:R-:W-:Y:S02]  /*6d50*/  CS2R R48, SRZ ;  /* 0x0000000000307805 */ /* 0x000fe4000001ff00 */
[----:B------:R-:W-:Y:S02]  /*6d60*/  CS2R R54, SRZ ;  /* 0x0000000000367805 */ /* 0x000fe4000001ff00 */
[----:B------:R-:W-:Y:S01]  /*6d70*/  CS2R R52, SRZ ;  /* 0x0000000000347805 */ /* 0x000fe2000001ff00 */
[----:B------:R-:W-:Y:S06]  /*6d80*/  @P1 BRA `(.L_x_120) ;  /* 0x00000000000c1947 */ /* 0x000fec0003800000 */
[----:B------:R-:W-:Y:S04]  /*6d90*/  SHF.L.U32 R4, R87, 0x1f, RZ ;  /* 0x0000001f57047819 */ /* 0x000fe800000006ff */
[----:B------:R-:W1:Y:S02]  /*6da0*/  SYNCS.PHASECHK.TRANS64.TRYWAIT P1, [UR44+0x190], R4 ;  /* 0x00019004ff0075a7 */ /* 0x000e64000802112c */
[----:B-1----:R-:W-:Y:S05]  /*6db0*/  @!P1 BRA `(.L_x_121) ;  /* 0x0000003800589947 */ /* 0x002fea0003800000 */
.L_x_120:
[----:B------:R-:W-:Y:S05]  /*6dc0*/  BSYNC B0 ;  /* 0x0000000000007941 */ /* 0x000fea0003800000 */
.L_x_119:
[----:B------:R-:W-:Y:S01]  /*6dd0*/  ISETP.NE.AND P1, PT, R103, RZ, PT ;  /* 0x000000ff6700720c */ /* 0x000fe20003f25270 */
[----:B------:R-:W-:Y:S11]  /*6de0*/  HFMA2 R72, -RZ, RZ, 0, 5.9604644775390625e-08 ;  /* 0x00000001ff487431 */ /* 0x000ff600000001ff */
[----:B------:R-:W-:Y:S01]  /*6df0*/  @!UPT UIADD3 URZ, UPT, UPT, URZ, URZ, URZ ;  /* 0x000000fffffff290 */ /* 0x000fe2000fffe0ff */
[----:B------:R-:W-:Y:S05]  /*6e00*/  @P1 WARPSYNC.ALL ;  /* 0x0000000000001948 */ /* 0x000fea0003800000 */
[----:B------:R2:W1:Y:S04]  /*6e10*/  @P1 LDSM.16.M88.4 R60, [R5+0x400] ;  /* 0x00040000053c183b */ /* 0x0004680000000200 */
[----:B------:R2:W1:Y:S04]  /*6e20*/  @P1 LDSM.16.M88.4 R68, [R6] ;  /* 0x000000000644183b */ /* 0x0004680000000200 */
[----:B------:R2:W1:Y:S04]  /*6e30*/  @P1 LDSM.16.M88.4 R48, [R101+UR44+0x400] ;  /* 0x0004002c6530183b */ /* 0x0004680008000200 */
[----:B------:R2:W1:Y:S02]  /*6e40*/  @P1 LDSM.16.M88.4 R52, [R92+0x400] ;  /* 0x000400005c34183b */ /* 0x0004640000000200 */
.L_x_118:
[----:B------:R-:W-:Y:S05]  /*6e50*/  BSYNC B1 ;  /* 0x0000000000017941 */ /* 0x000fea0003800000 */
.L_x_117:
[----:B-1----:R-:W-:Y:S04]  /*6e60*/  SHF.R.U32.HI R4, RZ, 0x15, R38 ;  /* 0x00000015ff047819 */ /* 0x002fe80000011626 */
[----:B------:R-:W-:Y:S01]  /*6e70*/  LOP3.LUT P1, RZ, R4, 0x3, R79, 0x48, !PT ;  /* 0x0000000304ff7812 */ /* 0x000fe2000782484f */
[----:B------:R-:W-:Y:S01]  /*6e80*/  @!UPT UIADD3 URZ, UPT, UPT, URZ, URZ, URZ ;  /* 0x000000fffffff290 */ /* 0x000fe2000fffe0ff */
[----:B----4-:R-:W-:Y:S11]  /*6e90*/  @P0 BRA `(.L_x_122) ;  /* 0x0000000000080947 */ /* 0x010ff60003800000 */
[----:B------:R-:W1:Y:S02]  /*6ea0*/  SYNCS.PHASECHK.TRANS64.TRYWAIT P0, [R95+URZ+0x1f0], R0 ;  /* 0x0001f0005f0075a7 */ /* 0x000e6400080011ff */
[----:B-1----:R-:W-:Y:S05]  /*6eb0*/  @!P0 BRA `(.L_x_123) ;  /* 0x0000003800308947 */ /* 0x002fea0003800000 */
.L_x_122:
[----:B------:R-:W-:Y:S05]  /*6ec0*/  @!P1 BRA `(.L_x_124) ;  /* 0x0000000000409947 */ /* 0x000fea0003800000 */
[----:B------:R-:W2:Y:S01]  /*6ed0*/  LDCU.64 UR8, c[0x4][0x70] ;  /* 0x01000e00ff0877ac */ /* 0x000ea20008000a00 */
[----:B------:R-:W-:Y:S01]  /*6ee0*/  MOV R15, 0x0 ;  /* 0x00000000000f7802 */ /* 0x000fe20000000f00 */
[----:B------:R-:W-:Y:S02]  /*6ef0*/  HFMA2 R12, -RZ, RZ, 0, 5.9604644775390625e-08 ;  /* 0x00000001ff0c7431 */ /* 0x000fe400000001ff */
[----:B------:R-:W-:Y:S02]  /*6f00*/  IMAD.MOV.U32 R8, RZ, RZ, 0x192 ;  /* 0x00000192ff087424 */ /* 0x000fe400078e00ff */
[----:B------:R-:W-:Y:S01]  /*6f10*/  IMAD.MOV.U32 R13, RZ, RZ, RZ ;  /* 0x000000ffff0d7224 */ /* 0x000fe200078e00ff */
[----:B------:R-:W4:Y:S01]  /*6f20*/  LDCU.64 UR6, c[0x4][0x78] ;  /* 0x01000f00ff0677ac */ /* 0x000f220008000a00 */
[----:B------:R-:W1:Y:S01]  /*6f30*/  LDC.64 R14, c[0x4][R15] ;  /* 0x010000000f0e7b82 */ /* 0x000e620000000a00 */
[----:B------:R-:W5:Y:S01]  /*6f40*/  LDCU.64 UR4, c[0x4][0x10] ;  /* 0x01000200ff0477ac */ /* 0x000f620008000a00 */
[----:B--2---:R-:W-:Y:S01]  /*6f50*/  MOV R5, UR9 ;  /* 0x0000000900057c02 */ /* 0x004fe20008000f00 */
[----:B------:R-:W-:Y:S01]  /*6f60*/  IMAD.U32 R4, RZ, RZ, UR8 ;  /* 0x00000008ff047e24 */ /* 0x000fe2000f8e00ff */
[----:B----4-:R-:W-:Y:S01]  /*6f70*/  MOV R7, UR7 ;  /* 0x0000000700077c02 */ /* 0x010fe20008000f00 */
[----:B------:R-:W-:Y:S01]  /*6f80*/  IMAD.U32 R6, RZ, RZ, UR6 ;  /* 0x00000006ff067e24 */ /* 0x000fe2000f8e00ff */
[----:B-----5:R-:W-:Y:S01]  /*6f90*/  MOV R11, UR5 ;  /* 0x00000005000b7c02 */ /* 0x020fe20008000f00 */
[----:B------:R-:W-:Y:S02]  /*6fa0*/  IMAD.U32 R10, RZ, RZ, UR4 ;  /* 0x00000004ff0a7e24 */ /* 0x000fe4000f8e00ff */
[----:B------:R-:W-:Y:S07]  /*6fb0*/  LEPC R20, `(.L_x_124) ;  /* 0x000000001014794e */ /* 0x000fee0000000000 */
[----:B-1-3--:R-:W-:Y:S05]  /*6fc0*/  CALL.ABS.NOINC R14 ;  /* 0x000000000e007343 */ /* 0x00afea0003c00000 */
.L_x_124:
[----:B------:R-:W-:Y:S05]  /*6fd0*/  WARPSYNC.ALL ;  /* 0x0000000000007948 */ /* 0x000fea0003800000 */
[----:B------:R-:W-:Y:S01]  /*6fe0*/  R2UR UR4, R38 ;  /* 0x00000000260472ca */ /* 0x000fe200000e0000 */
[--C-:B------:R-:W-:Y:S01]  /*6ff0*/  HADD2.F32 R40, -RZ, R48.reuse.H0_H0 ;  /* 0x20000030ff287230 */ /* 0x100fe20000004100 */
[----:B------:R-:W-:Y:S01]  /*7000*/  SHF.L.U32 R108, R89, 0x1, RZ ;  /* 0x00000001596c7819 */ /* 0x000fe200000006ff */
[----:B------:R-:W-:Y:S01]  /*7010*/  HADD2.F32 R42, -RZ, R48.H1_H1 ;  /* 0x30000030ff2a7230 */ /* 0x000fe20000004100 */
[----:B------:R-:W-:Y:S01]  /*7020*/  ISETP.NE.AND P0, PT, R90, RZ, PT ;  /* 0x000000ff5a00720c */ /* 0x000fe20003f05270 */
[----:B------:R-:W-:Y:S01]  /*7030*/  HADD2.F32 R41, -RZ, R49.H0_H0 ;  /* 0x20000031ff297230 */ /* 0x000fe20000004100 */
[----:B------:R-:W-:Y:S01]  /*7040*/  IADD3 R94, PT, PT, R94, R108, RZ ;  /* 0x0000006c5e5e7210 */ /* 0x000fe20007ffe0ff */
[----:B------:R-:W-:Y:S01]  /*7050*/  HADD2.F32 R43, -RZ, R51.H0_H0 ;  /* 0x20000033ff2b7230 */ /* 0x000fe20000004100 */
[----:B------:R-:W-:Y:S02]  /*7060*/  BSSY.RECONVERGENT B0, `(.L_x_125) ;  /* 0x0000085000007945 */ /* 0x000fe40003800200 */
[----:B------:R-:W-:Y:S03]  /*7070*/  IADD3 R100, PT, PT, R88, R94, RZ ;  /* 0x0000005e58647210 */ /* 0x000fe60007ffe0ff */
[----:B--2---:R-:W1:Y:S02]  /*7080*/  LDTM.16dp256bit.x8 R4, tmem[UR4] ;  /* 0x00000004000479ee */ /* 0x004e6400081a0000 */
[C---:B-1-3--:R-:W-:Y:S01]  /*7090*/  FMUL R0, R37.reuse, R4 ;  /* 0x0000000425007220 */ /* 0x04afe20000400000 */
[C---:B------:R-:W-:Y:S01]  /*70a0*/  FMUL R3, R37.reuse, R5 ;  /* 0x0000000525037220 */ /* 0x040fe20000400000 */
[C---:B------:R-:W-:Y:S01]  /*70b0*/  FMUL R6, R37.reuse, R6 ;  /* 0x0000000625067220 */ /* 0x040fe20000400000 */
[----:B------:R-:W-:Y:S01]  /*70c0*/  FMUL R7, R37, R7 ;  /* 0x0000000725077220 */ /* 0x000fe20000400000 */
[C---:B------:R-:W-:Y:S01]  /*70d0*/  FFMA R0, R39.reuse, R40, R0 ;  /* 0x0000002827007223 */ /* 0x040fe20000000000 */
[----:B------:R-:W-:Y:S02]  /*70e0*/  HADD2.F32 R40, -RZ, R49.H1_H1 ;  /* 0x30000031ff287230 */ /* 0x000fe40000004100 */
[C---:B------:R-:W-:Y:S01]  /*70f0*/  FFMA R3, R39.reuse, R42, R3 ;  /* 0x0000002a27037223 */ /* 0x040fe20000000003 */
[----:B------:R-:W-:Y:S01]  /*7100*/  FFMA R6, R39, R41, R6 ;  /* 0x0000002927067223 */ /* 0x000fe20000000006 */
[--C-:B------:R-:W-:Y:S02]  /*7110*/  HADD2.F32 R41, -RZ, R50.reuse.H0_H0 ;  /* 0x20000032ff297230 */ /* 0x100fe40000004100 */
[----:B------:R-:W-:Y:S01]  /*7120*/  FMUL R4, R37, R8 ;  /* 0x0000000825047220 */ /* 0x000fe20000400000 */
[----:B------:R-:W-:Y:S01]  /*7130*/  HADD2.F32 R42, -RZ, R50.H1_H1 ;  /* 0x30000032ff2a7230 */ /* 0x000fe20000004100 */
[----:B------:R-:W-:Y:S01]  /*7140*/  F2FP.F16.F32.PACK_AB R44, R3, R0 ;  /* 0x00000000032c723e */ /* 0x000fe200000000ff */
[C---:B------:R-:W-:Y:S01]  /*7150*/  FFMA R7, R39.reuse, R40, R7 ;  /* 0x0000002827077223 */ /* 0x040fe20000000007 */
[----:B------:R-:W-:Y:S01]  /*7160*/  FFMA R4, R39, R41, R4 ;  /* 0x0000002927047223 */ /* 0x000fe20000000004 */
[C---:B------:R-:W-:Y:S01]  /*7170*/  FMUL R5, R37.reuse, R9 ;  /* 0x0000000925057220 */ /* 0x040fe20000400000 */
[----:B------:R-:W-:Y:S01]  /*7180*/  FMUL R10, R37, R10 ;  /* 0x0000000a250a7220 */ /* 0x000fe20000400000 */
[----:B------:R-:W-:Y:S01]  /*7190*/  HADD2.F32 R40, -RZ, R51.H1_H1 ;  /* 0x30000033ff287230 */ /* 0x000fe20000004100 */
[----:B------:R-:W-:Y:S01]  /*71a0*/  F2FP.F16.F32.PACK_AB R45, R7, R6 ;  /* 0x00000006072d723e */ /* 0x000fe200000000ff */
[C---:B------:R-:W-:Y:S01]  /*71b0*/  FFMA R5, R39.reuse, R42, R5 ;  /* 0x0000002a27057223 */ /* 0x040fe20000000005 */
[----:B------:R-:W-:Y:S01]  /*71c0*/  FFMA R10, R39, R43, R10 ;  /* 0x0000002b270a7223 */ /* 0x000fe2000000000a */
[C---:B------:R-:W-:Y:S01]  /*71d0*/  FMUL R11, R37.reuse, R11 ;  /* 0x0000000b250b7220 */ /* 0x040fe20000400000 */
[--C-:B------:R-:W-:Y:S02]  /*71e0*/  HADD2.F32 R41, -RZ, R52.reuse.H0_H0 ;  /* 0x20000034ff297230 */ /* 0x100fe40000004100 */
[----:B------:R-:W-:Y:S01]  /*71f0*/  FMUL R8, R37, R12 ;  /* 0x0000000c25087220 */ /* 0x000fe20000400000 */
[----:B------:R-:W-:Y:S01]  /*7200*/  F2FP.F16.F32.PACK_AB R46, R5, R4 ;  /* 0x00000004052e723e */ /* 0x000fe200000000ff */
[C---:B------:R-:W-:Y:S01]  /*7210*/  FFMA R11, R39.reuse, R40, R11 ;  /* 0x00000028270b7223 */ /* 0x040fe2000000000b */
[----:B------:R-:W-:Y:S02]  /*7220*/  HADD2.F32 R40, -RZ, R52.H1_H1 ;  /* 0x30000034ff287230 */ /* 0x000fe40000004100 */
[----:B------:R-:W-:Y:S01]  /*7230*/  FFMA R8, R39, R41, R8 ;  /* 0x0000002927087223 */ /* 0x000fe20000000008 */
[----:B------:R-:W-:Y:S01]  /*7240*/  FMUL R9, R37, R13 ;  /* 0x0000000d25097220 */ /* 0x000fe20000400000 */
[--C-:B------:R-:W-:Y:S01]  /*7250*/  HADD2.F32 R43, -RZ, R53.reuse.H0_H0 ;  /* 0x20000035ff2b7230 */ /* 0x100fe20000004100 */
[----:B------:R-:W-:Y:S01]  /*7260*/  F2FP.F16.F32.PACK_AB R47, R11, R10 ;  /* 0x0000000a0b2f723e */ /* 0x000fe200000000ff */
[----:B------:R-:W-:Y:S01]  /*7270*/  FMUL R14, R37, R14 ;  /* 0x0000000e250e7220 */ /* 0x000fe20000400000 */
[----:B------:R-:W-:Y:S02]  /*7280*/  HADD2.F32 R42, -RZ, R53.H1_H1 ;  /* 0x30000035ff2a7230 */ /* 0x000fe40000004100 */
[----:B------:R-:W-:Y:S01]  /*7290*/  FFMA R9, R39, R40, R9 ;  /* 0x0000002827097223 */ /* 0x000fe20000000009 */
[----:B------:R-:W-:Y:S01]  /*72a0*/  FMUL R15, R37, R15 ;  /* 0x0000000f250f7220 */ /* 0x000fe20000400000 */
[----:B------:R1:W-:Y:S01]  /*72b0*/  STSM.16.M88.4 [R93+0x400], R44 ;  /* 0x0004002c5d007844 */ /* 0x0003e20000000200 */
[----:B------:R-:W-:Y:S01]  /*72c0*/  FFMA R14, R39, R43, R14 ;  /* 0x0000002b270e7223 */ /* 0x000fe2000000000e */
[--C-:B------:R-:W-:Y:S01]  /*72d0*/  HADD2.F32 R40, -RZ, R54.reuse.H0_H0 ;  /* 0x20000036ff287230 */ /* 0x100fe20000004100 */
[----:B------:R-:W-:Y:S01]  /*72e0*/  F2FP.F16.F32.PACK_AB R56, R9, R8 ;  /* 0x000000080938723e */ /* 0x000fe200000000ff */
[----:B------:R-:W-:Y:S01]  /*72f0*/  FFMA R15, R39, R42, R15 ;  /* 0x0000002a270f7223 */ /* 0x000fe2000000000f */
[C---:B------:R-:W-:Y:S01]  /*7300*/  FMUL R12, R37.reuse, R16 ;  /* 0x00000010250c7220 */ /* 0x040fe20000400000 */
[----:B------:R-:W-:Y:S02]  /*7310*/  HADD2.F32 R42, -RZ, R54.H1_H1 ;  /* 0x30000036ff2a7230 */ /* 0x000fe40000004100 */
[----:B------:R-:W-:Y:S01]  /*7320*/  FMUL R13, R37, R17 ;  /* 0x00000011250d7220 */ /* 0x000fe20000400000 */
[--C-:B------:R-:W-:Y:S01]  /*7330*/  HADD2.F32 R41, -RZ, R55.reuse.H0_H0 ;  /* 0x20000037ff297230 */ /* 0x100fe20000004100 */
[----:B------:R-:W-:Y:S01]  /*7340*/  F2FP.F16.F32.PACK_AB R57, R15, R14 ;  /* 0x0000000e0f39723e */ /* 0x000fe200000000ff */
[C---:B------:R-:W-:Y:S01]  /*7350*/  FFMA R12, R39.reuse, R40, R12 ;  /* 0x00000028270c7223 */ /* 0x040fe2000000000c */
[----:B------:R-:W-:Y:S01]  /*7360*/  FFMA R13, R39, R42, R13 ;  /* 0x0000002a270d7223 */ /* 0x000fe2000000000d */
[C---:B------:R-:W-:Y:S01]  /*7370*/  FMUL R18, R37.reuse, R18 ;  /* 0x0000001225127220 */ /* 0x040fe20000400000 */
[----:B------:R-:W-:Y:S02]  /*7380*/  HADD2.F32 R40, -RZ, R55.H1_H1 ;  /* 0x30000037ff287230 */ /* 0x000fe40000004100 */
[C---:B------:R-:W-:Y:S01]  /*7390*/  FMUL R19, R37.reuse, R19 ;  /* 0x0000001325137220 */ /* 0x040fe20000400000 */
[----:B------:R-:W-:Y:S01]  /*73a0*/  FMUL R16, R37, R20 ;  /* 0x0000001425107220 */ /* 0x000fe20000400000 */
[----:B------:R-:W-:Y:S01]  /*73b0*/  F2FP.F16.F32.PACK_AB R58, R13, R12 ;  /* 0x0000000c0d3a723e */ /* 0x000fe200000000ff */
[C---:B------:R-:W-:Y:S01]  /*73c0*/  FFMA R18, R39.reuse, R41, R18 ;  /* 0x0000002927127223 */ /* 0x040fe20000000012 */
[--C-:B------:R-:W-:Y:S02]  /*73d0*/  HADD2.F32 R41, -RZ, R60.reuse.H0_H0 ;  /* 0x2000003cff297230 */ /* 0x100fe40000004100 */
[----:B------:R-:W-:Y:S01]  /*73e0*/  FFMA R19, R39, R40, R19 ;  /* 0x0000002827137223 */ /* 0x000fe20000000013 */
[----:B------:R-:W-:Y:S02]  /*73f0*/  HADD2.F32 R42, -RZ, R60.H1_H1 ;  /* 0x3000003cff2a7230 */ /* 0x000fe40000004100 */
[----:B------:R-:W-:Y:S01]  /*7400*/  FMUL R17, R37, R21 ;  /* 0x0000001525117220 */ /* 0x000fe20000400000 */
[--C-:B------:R-:W-:Y:S02]  /*7410*/  HADD2.F32 R43, -RZ, R61.reuse.H0_H0 ;  /* 0x2000003dff2b7230 */ /* 0x100fe40000004100 */
[----:B------:R-:W-:Y:S01]  /*7420*/  FFMA R16, R39, R41, R16 ;  /* 0x0000002927107223 */ /* 0x000fe20000000010 */
[----:B------:R-:W-:Y:S01]  /*7430*/  F2FP.F16.F32.PACK_AB R59, R19, R18 ;  /* 0x00000012133b723e */ /* 0x000fe200000000ff */
[----:B------:R-:W-:Y:S01]  /*7440*/  FFMA R17, R39, R42, R17 ;  /* 0x0000002a27117223 */ /* 0x000fe20000000011 */
[C---:B------:R-:W-:Y:S01]  /*7450*/  FMUL R22, R37.reuse, R22 ;  /* 0x0000001625167220 */ /* 0x040fe20000400000 */
[----:B------:R-:W-:Y:S02]  /*7460*/  HADD2.F32 R40, -RZ, R61.H1_H1 ;  /* 0x3000003dff287230 */ /* 0x000fe40000004100 */
[----:B------:R-:W-:Y:S01]  /*7470*/  FMUL R23, R37, R23 ;  /* 0x0000001725177220 */ /* 0x000fe20000400000 */
[----:B------:R1:W-:Y:S01]  /*7480*/  STSM.16.M88.4 [R92+0x400], R56 ;  /* 0x000400385c007844 */ /* 0x0003e20000000200 */
[----:B------:R-:W-:Y:S01]  /*7490*/  F2FP.F16.F32.PACK_AB R64, R17, R16 ;  /* 0x000000101140723e */ /* 0x000fe200000000ff */
[C---:B------:R-:W-:Y:S01]  /*74a0*/  FFMA R22, R39.reuse, R43, R22 ;  /* 0x0000002b27167223 */ /* 0x040fe20000000016 */
[----:B------:R-:W-:Y:S01]  /*74b0*/  FFMA R23, R39, R40, R23 ;  /* 0x0000002827177223 */ /* 0x000fe20000000017 */
[--C-:B------:R-:W-:Y:S02]  /*74c0*/  HADD2.F32 R41, -RZ, R62.reuse.H0_H0 ;  /* 0x2000003eff297230 */ /* 0x100fe40000004100 */
        /* <DEDUP_REMOVED lines=9> */
[----:B------:R-:W-:Y:S01]  /*7560*/  FMUL R27, R37, R27 ;  /* 0x0000001b251b7220 */ /* 0x000fe20000400000 */
[--C-:B------:R-:W-:Y:S02]  /*7570*/  HADD2.F32 R40, -RZ, R68.reuse.H0_H0 ;  /* 0x20000044ff287230 */ /* 0x100fe40000004100 */
[----:B------:R-:W-:Y:S01]  /*7580*/  FFMA R26, R39, R43, R26 ;  /* 0x0000002b271a7223 */ /* 0x000fe2000000001a */
[----:B------:R-:W-:Y:S01]  /*7590*/  FMUL R24, R37, R28 ;  /* 0x0000001c25187220 */ /* 0x000fe20000400000 */
[----:B------:R-:W-:Y:S01]  /*75a0*/  FFMA R27, R39, R42, R27 ;  /* 0x0000002a271b7223 */ /* 0x000fe2000000001b */
[----:B------:R-:W-:Y:S02]  /*75b0*/  HADD2.F32 R42, -RZ, R68.H1_H1 ;  /* 0x30000044ff2a7230 */ /* 0x000fe40000004100 */
[C---:B------:R-:W-:Y:S01]  /*75c0*/  FMUL R25, R37.reuse, R29 ;  /* 0x0000001d25197220 */ /* 0x040fe20000400000 */
[--C-:B------:R-:W-:Y:S02]  /*75d0*/  HADD2.F32 R41, -RZ, R69.reuse.H0_H0 ;  /* 0x20000045ff297230 */ /* 0x100fe40000004100 */
[----:B------:R-:W-:Y:S01]  /*75e0*/  FMUL R30, R37, R30 ;  /* 0x0000001e251e7220 */ /* 0x000fe20000400000 */
[C---:B------:R-:W-:Y:S01]  /*75f0*/  FFMA R24, R39.reuse, R40, R24 ;  /* 0x0000002827187223 */ /* 0x040fe20000000018 */
[----:B------:R-:W-:Y:S02]  /*7600*/  HADD2.F32 R40, -RZ, R69.H1_H1 ;  /* 0x30000045ff287230 */ /* 0x000fe40000004100 */
[----:B------:R-:W-:Y:S01]  /*7610*/  FFMA R25, R39, R42, R25 ;  /* 0x0000002a27197223 */ /* 0x000fe20000000019 */
[----:B------:R-:W-:Y:S01]  /*7620*/  FMUL R31, R37, R31 ;  /* 0x0000001f251f7220 */ /* 0x000fe20000400000 */
[----:B------:R-:W-:Y:S01]  /*7630*/  FFMA R30, R39, R41, R30 ;  /* 0x00000029271e7223 */ /* 0x000fe2000000001e */
[--C-:B------:R-:W-:Y:S02]  /*7640*/  HADD2.F32 R41, -RZ, R70.reuse.H0_H0 ;  /* 0x20000046ff297230 */ /* 0x100fe40000004100 */
[----:B------:R-:W-:Y:S01]  /*7650*/  FMUL R28, R37, R32 ;  /* 0x00000020251c7220 */ /* 0x000fe20000400000 */
[----:B------:R-:W-:Y:S02]  /*7660*/  HADD2.F32 R42, -RZ, R70.H1_H1 ;  /* 0x30000046ff2a7230 */ /* 0x000fe40000004100 */
[----:B------:R-:W-:Y:S01]  /*7670*/  FFMA R31, R39, R40, R31 ;  /* 0x00000028271f7223 */ /* 0x000fe2000000001f */
[C---:B------:R-:W-:Y:S01]  /*7680*/  FMUL R29, R37.reuse, R33 ;  /* 0x00000021251d7220 */ /* 0x040fe20000400000 */
[--C-:B------:R-:W-:Y:S02]  /*7690*/  HADD2.F32 R43, -RZ, R71.reuse.H0_H0 ;  /* 0x20000047ff2b7230 */ /* 0x100fe40000004100 */
[C---:B------:R-:W-:Y:S01]  /*76a0*/  FMUL R34, R37.reuse, R34 ;  /* 0x0000002225227220 */ /* 0x040fe20000400000 */
[----:B------:R-:W-:Y:S02]  /*76b0*/  HADD2.F32 R40, -RZ, R71.H1_H1 ;  /* 0x30000047ff287230 */ /* 0x000fe40000004100 */
[----:B------:R-:W-:Y:S01]  /*76c0*/  FMUL R35, R37, R35 ;  /* 0x0000002325237220 */ /* 0x000fe20000400000 */
[C---:B------:R-:W-:Y:S01]  /*76d0*/  FFMA R28, R39.reuse, R41, R28 ;  /* 0x00000029271c7223 */ /* 0x040fe2000000001c */
[C---:B------:R-:W-:Y:S01]  /*76e0*/  FFMA R29, R39.reuse, R42, R29 ;  /* 0x0000002a271d7223 */ /* 0x040fe2000000001d */
[C---:B------:R-:W-:Y:S01]  /*76f0*/  FFMA R34, R39.reuse, R43, R34 ;  /* 0x0000002b27227223 */ /* 0x040fe20000000022 */
[----:B------:R-:W-:Y:S01]  /*7700*/  FFMA R35, R39, R40, R35 ;  /* 0x0000002827237223 */ /* 0x000fe20000000023 */
[----:B------:R-:W-:Y:S02]  /*7710*/  F2FP.F16.F32.PACK_AB R66, R21, R20 ;  /* 0x000000141542723e */ /* 0x000fe400000000ff */
[----:B------:R-:W-:Y:S02]  /*7720*/  F2FP.F16.F32.PACK_AB R67, R27, R26 ;  /* 0x0000001a1b43723e */ /* 0x000fe400000000ff */
[----:B------:R-:W-:Y:S02]  /*7730*/  F2FP.F16.F32.PACK_AB R96, R25, R24 ;  /* 0x000000181960723e */ /* 0x000fe400000000ff */
[----:B------:R-:W-:Y:S01]  /*7740*/  F2FP.F16.F32.PACK_AB R97, R31, R30 ;  /* 0x0000001e1f61723e */ /* 0x000fe200000000ff */
[----:B------:R1:W-:Y:S01]  /*7750*/  STSM.16.M88.4 [R94], R64 ;  /* 0x000000405e007844 */ /* 0x0003e20000000200 */
[----:B------:R-:W-:Y:S02]  /*7760*/  F2FP.F16.F32.PACK_AB R98, R29, R28 ;  /* 0x0000001c1d62723e */ /* 0x000fe400000000ff */
[----:B------:R-:W-:Y:S05]  /*7770*/  F2FP.F16.F32.PACK_AB R99, R35, R34 ;  /* 0x000000222363723e */ /* 0x000fea00000000ff */
[----:B------:R1:W-:Y:S01]  /*7780*/  STSM.16.M88.4 [R100], R96 ;  /* 0x0000006064007844 */ /* 0x0003e20000000200 */
[----:B------:R-:W-:Y:S01]  /*7790*/  @!PT LDS RZ, [RZ] ;  /* 0x00000000fffff984 */ /* 0x000fe20000000800 */
[----:B------:R-:W-:Y:S01]  /*77a0*/  @!PT LDS RZ, [RZ] ;  /* 0x00000000fffff984 */ /* 0x000fe20000000800 */
[----:B------:R-:W-:Y:S01]  /*77b0*/  @!PT LDS RZ, [RZ] ;  /* 0x00000000fffff984 */ /* 0x000fe20000000800 */
[----:B------:R-:W-:Y:S01]  /*77c0*/  @!PT LDS RZ, [RZ] ;  /* 0x00000000fffff984 */ /* 0x000fe20000000800 */
[----:B------:R2:W-:Y:S07]  /*77d0*/  MEMBAR.ALL.CTA ;  /* 0x0000000000007992 */ /* 0x0005ee0000008000 */
[----:B--2---:R-:W2:Y:S02]  /*77e0*/  FENCE.VIEW.ASYNC.S ;  /* 0x00000000000073c6 */ /* 0x004ea40000000000 */
[----:B--2---:R-:W-:Y:S06]  /*77f0*/  BAR.SYNC.DEFER_BLOCKING 0x1, 0x80 ;  /* 0x0042000000007b1d */ /* 0x004fec0000010000 */
[----:B------:R-:W-:Y:S05]  /*7800*/  @P0 BRA `(.L_x_126) ;  /* 0x0000000000280947 */ /* 0x000fea0003800000 */
[----:B------:R-:W2:Y:S01]  /*7810*/  LDCU.64 UR6, c[0x0][0x348] ;  /* 0x00006900ff0677ac */ /* 0x000ea20008000a00 */
[----:B------:R-:W-:Y:S01]  /*7820*/  UIADD3 UR4, UPT, UPT, UR44, 0x400, URZ ;  /* 0x000004002c047890 */ /* 0x000fe2000fffe0ff */
[----:B------:R-:W-:Y:S05]  /*7830*/  UMOV UR51, UR36 ;  /* 0x0000002400337c82 */ /* 0x000fea0008000000 */
[----:B------:R-:W-:Y:S04]  /*7840*/  MOV R82, UR4 ;  /* 0x0000000400527c02 */ /* 0x000fe80008000f00 */
[----:B------:R-:W-:Y:S01]  /*7850*/  R2UR UR48, R82 ;  /* 0x00000000523072ca */ /* 0x000fe200000e0000 */
[----:B--2---:R-:W-:Y:S04]  /*7860*/  UIADD3 UR4, UP0, UPT, UR6, 0x680, URZ ;  /* 0x0000068006047890 */ /* 0x004fe8000ff1e0ff */
[----:B------:R-:W-:Y:S09]  /*7870*/  UIADD3.X UR5, UPT, UPT, URZ, UR7, URZ, UP0, !UPT ;  /* 0x00000007ff057290 */ /* 0x000ff200087fe4ff */
[----:B------:R2:W-:Y:S01]  /*7880*/  UTMASTG.3D [UR48], [UR4] ;  /* 0x00000030040073b5 */ /* 0x0005e20008010000 */
[----:B------:R0:W-:Y:S01]  /*7890*/  UTMACMDFLUSH ;  /* 0x00000000000079b7 */ /* 0x0001e20000000000 */
[----:B--2---:R-:W-:Y:S04]  /*78a0*/  DEPBAR.LE SB0, 0x1 ;  /* 0x000080400000791a */ /* 0x004fe80000000000 */
.L_x_126:
[----:B------:R-:W-:Y:S05]  /*78b0*/  BSYNC.RECONVERGENT B0 ;  /* 0x0000000000007941 */ /* 0x000fea0003800200 */
.L_x_125:
[----:B------:R-:W-:Y:S01]  /*78c0*/  BAR.SYNC.DEFER_BLOCKING 0x1, 0x80 ;  /* 0x0042000000007b1d */ /* 0x000fe20000010000 */
[----:B------:R-:W-:Y:S01]  /*78d0*/  ISETP.NE.AND P1, PT, R91, RZ, PT ;  /* 0x000000ff5b00720c */ /* 0x000fe20003f25270 */
[----:B------:R-:W-:Y:S01]  /*78e0*/  UIADD3 UR4, UPT, UPT, UR46, -0x1, URZ ;  /* 0xffffffff2e047890 */ /* 0x000fe2000fffe0ff */
[----:B------:R-:W-:Y:S03]  /*78f0*/  LEA R3, R72, UR44, 0x3 ;  /* 0x0000002c48037c11 */ /* 0x000fe6000f8e18ff */
[----:B------:R-:W-:Y:S08]  /*7900*/  UISETP.GT.U32.AND UP0, UPT, UR4, -0x3, UPT ;  /* 0xfffffffd0400788c */ /* 0x000ff0000bf04070 */
[----:B------:R-:W-:Y:S01]  /*7910*/  @P1 SHF.L.U32 R6, R87, 0x1f, RZ ;  /* 0x0000001f57061819 */ /* 0x000fe200000006ff */
[----:B------:R-:W-:Y:S06]  /*7920*/  BRA.U UP0, `(.L_x_127) ;  /* 0x0000000100247547 */ /* 0x000fec000b800000 */
[----:B------:R-:W2:Y:S01]  /*7930*/  S2R R0, SR_CgaCtaId ;  /* 0x0000000000007919 */ /* 0x000ea20000008800 */
[----:B------:R-:W-:Y:S01]  /*7940*/  IMAD.U32 R4, RZ, RZ, UR45 ;  /* 0x0000002dff047e24 */ /* 0x000fe2000f8e00ff */
[----:B------:R-:W-:Y:S04]  /*7950*/  UIADD3 UR4, UPT, UPT, UR45, 0x1, URZ ;  /* 0x000000012d047890 */ /* 0x000fe8000fffe0ff */
[----:B------:R-:W-:Y:S01]  /*7960*/  @P1 LEA R4, R4, UR44, 0x3 ;  /* 0x0000002c04041c11 */ /* 0x000fe2000f8e18ff */
[----:B------:R-:W-:Y:S04]  /*7970*/  UISETP.NE.AND UP0, UPT, UR4, 0x3, UPT ;  /* 0x000000030400788c */ /* 0x000fe8000bf05270 */
[----:B------:R-:W-:Y:S01]  /*7980*/  @P1 VIADD R5, R4, 0x1a8 ;  /* 0x000001a804051836 */ /* 0x000fe20000000000 */
[----:B------:R-:W-:Y:S04]  /*7990*/  USEL UR45, UR4, URZ, UP0 ;  /* 0x000000ff042d7287 */ /* 0x000fe80008000000 */
[----:B--2---:R-:W-:Y:S04]  /*79a0*/  @P1 PRMT R0, R0, 0x654, R5 ;  /* 0x0000065400001816 */ /* 0x004fe80000000005 */
[----:B------:R2:W-:Y:S04]  /*79b0*/  @P1 SYNCS.ARRIVE.TRANS64.RED.A1T0 RZ, [R0+URZ], RZ ;  /* 0x000000ff00ff19a7 */ /* 0x0005e800081004ff */
.L_x_127:
[----:B------:R-:W3:Y:S01]  /*79c0*/  @P1 SYNCS.PHASECHK.TRANS64.TRYWAIT P0, [R3+URZ+0x190], R6 ;  /* 0x00019006030015a7 */ /* 0x000ee200080011ff */
[----:B------:R-:W-:Y:S01]  /*79d0*/  BSSY B1, `(.L_x_128) ;  /* 0x0000017000017945 */ /* 0x000fe20003800000 */
[----:B---3--:R-:W-:Y:S03]  /*79e0*/  @P1 SEL R102, RZ, 0x1, !P0 ;  /* 0x00000001ff661807 */ /* 0x008fe60004000000 */
[----:B------:R-:W-:Y:S05]  /*79f0*/  @!P1 BRA `(.L_x_129) ;  /* 0x0000000000509947 */ /* 0x000fea0003800000 */
[----:B------:R-:W-:Y:S01]  /*7a00*/  ISETP.NE.AND P1, PT, R103, RZ, PT ;  /* 0x000000ff6700720c */ /* 0x000fe20003f25270 */
[----:B------:R-:W-:Y:S01]  /*7a10*/  BSSY B0, `(.L_x_130) ;  /* 0x000000a000007945 */ /* 0x000fe20003800000 */
[----:B------:R-:W-:Y:S11]  /*7a20*/  ISETP.NE.AND P0, PT, R102, RZ, PT ;  /* 0x000000ff6600720c */ /* 0x000ff60003f05270 */
[----:B------:R-:W-:Y:S04]  /*7a30*/  @P1 IMAD R6, R72, 0x2000, R101 ;  /* 0x0000200048061824 */ /* 0x000fe800078e0265 */
[----:B------:R-:W-:Y:S04]  /*7a40*/  @P1 VIADD R7, R6, UR44 ;  /* 0x0000002c06071c36 */ /* 0x000fe80008000000 */
[----:B------:R-:W-:Y:S01]  /*7a50*/  @P1 IMAD.IADD R4, R88, 0x1, R7 ;  /* 0x0000000158041824 */ /* 0x000fe200078e0207 */
[----:B------:R-:W-:Y:S01]  /*7a60*/  @P1 IADD3 R5, PT, PT, R108, R7, RZ ;  /* 0x000000076c051210 */ /* 0x000fe20007ffe0ff */
[----:B------:R-:W-:Y:S06]  /*7a70*/  @P0 BRA `(.L_x_131) ;  /* 0x00000000000c0947 */ /* 0x000fec0003800000 */
[----:B--2---:R-:W-:Y:S04]  /*7a80*/  SHF.L.U32 R0, R87, 0x1f, RZ ;  /* 0x0000001f57007819 */ /* 0x004fe800000006ff */
[----:B------:R-:W2:Y:S02]  /*7a90*/  SYNCS.PHASECHK.TRANS64.TRYWAIT P0, [R3+URZ+0x190], R0 ;  /* 0x00019000030075a7 */ /* 0x000ea400080011ff */
[----:B--2---:R-:W-:Y:S05]  /*7aa0*/  @!P0 BRA `(.L_x_132) ;  /* 0x0000002c00488947 */ /* 0x004fea0003800000 */
.L_x_131:
[----:B------:R-:W-:Y:S05]  /*7ab0*/  BSYNC B0 ;  /* 0x0000000000007941 */ /* 0x000fea0003800000 */
.L_x_130:
[----:B------:R-:W-:Y:S02]  /*7ac0*/  ISETP.NE.AND P0, PT, R103, RZ, PT ;  /* 0x000000ff6700720c */ /* 0x000fe40003f05270 */
[----:B------:R-:W-:Y:S11]  /*7ad0*/  IADD3 R72, PT, PT, R72, 0x1, RZ ;  /* 0x0000000148487810 */ /* 0x000ff60007ffe0ff */
[----:B--2---:R-:W-:Y:S01]  /*7ae0*/  @P0 IMAD.IADD R0, R88, 0x1, R5 ;  /* 0x0000000158000824 */ /* 0x004fe200078e0205 */
[----:B------:R-:W-:Y:S05]  /*7af0*/  @P0 WARPSYNC.ALL ;  /* 0x0000000000000948 */ /* 0x000fea0003800000 */
[----:B------:R3:W4:Y:S04]  /*7b00*/  @P0 LDSM.16.M88.4 R48, [R6+UR44+0x400] ;  /* 0x0004002c0630083b */ /* 0x0007280008000200 */
[----:B------:R3:W2:Y:S04]  /*7b10*/  @P0 LDSM.16.M88.4 R52, [R4+0x400] ;  /* 0x000400000434083b */ /* 0x0006a80000000200 */
[----:B------:R3:W1:Y:S04]  /*7b20*/  @P0 LDSM.16.M88.4 R60, [R5+0x400] ;  /* 0x00040000053c083b */ /* 0x0006680000000200 */
[----:B------:R3:W1:Y:S02]  /*7b30*/  @P0 LDSM.16.M88.4 R68, [R0+0x400] ;  /* 0x000400000044083b */ /* 0x0006640000000200 */
.L_x_129:
[----:B------:R-:W-:Y:S05]  /*7b40*/  BSYNC B1 ;  /* 0x0000000000017941 */ /* 0x000fea0003800000 */
.L_x_128:
[----:B--23--:R-:W-:Y:S05]  /*7b50*/  VIADD R0, R38, 0x40 ;  /* 0x0000004026007836 */ /* 0x00cfea0000000000 */
[----:B------:R-:W-:Y:S04]  /*7b60*/  SHF.R.U32.HI R0, RZ, 0x15, R0 ;  /* 0x00000015ff007819 */ /* 0x000fe80000011600 */
[----:B------:R-:W-:Y:S11]  /*7b70*/  LOP3.LUT P0, RZ, R0, 0x3, R79, 0x48, !PT ;  /* 0x0000000300ff7812 */ /* 0x000ff6000780484f */
[----:B------:R-:W-:Y:S02]  /*7b80*/  @!UPT UIADD3 URZ, UPT, UPT, URZ, URZ, URZ ;  /* 0x000000fffffff290 */ /* 0x000fe4000fffe0ff */
[----:B------:R-:W-:Y:S05]  /*7b90*/  @!P0 BRA `(.L_x_133) ;  /* 0x0000000000408947 */ /* 0x000fea0003800000 */
[----:B------:R-:W2:Y:S01]  /*7ba0*/  LDCU.64 UR8, c[0x4][0x70] ;  /* 0x01000e00ff0877ac */ /* 0x000ea20008000a00 */
[----:B------:R-:W-:Y:S01]  /*7bb0*/  MOV R15, 0x0 ;  /* 0x00000000000f7802 */ /* 0x000fe20000000f00 */
[----:B------:R-:W-:Y:S02]  /*7bc0*/  HFMA2 R12, -RZ, RZ, 0, 5.9604644775390625e-08 ;  /* 0x00000001ff0c7431 */ /* 0x000fe400000001ff */
[----:B------:R-:W-:Y:S02]  /*7bd0*/  IMAD.MOV.U32 R8, RZ, RZ, 0x192 ;  /* 0x00000192ff087424 */ /* 0x000fe400078e00ff */
[----:B------:R-:W-:Y:S01]  /*7be0*/  IMAD.MOV.U32 R13, RZ, RZ, RZ ;  /* 0x000000ffff0d7224 */ /* 0x000fe200078e00ff */
[----:B------:R-:W3:Y:S01]  /*7bf0*/  LDCU.64 UR6, c[0x4][0x78] ;  /* 0x01000f00ff0677ac */ /* 0x000ee20008000a00 */
[----:B------:R-:W1:Y:S01]  /*7c00*/  LDC.64 R14, c[0x4][R15] ;  /* 0x010000000f0e7b82 */ /* 0x000e620000000a00 */
[----:B------:R-:W5:Y:S01]  /*7c10*/  LDCU.64 UR4, c[0x4][0x10] ;  /* 0x01000200ff0477ac */ /* 0x000f620008000a00 */
[----:B--2---:R-:W-:Y:S01]  /*7c20*/  MOV R5, UR9 ;  /* 0x0000000900057c02 */ /* 0x004fe20008000f00 */
[----:B------:R-:W-:Y:S01]  /*7c30*/  IMAD.U32 R4, RZ, RZ, UR8 ;  /* 0x00000008ff047e24 */ /* 0x000fe2000f8e00ff */
[----:B---3--:R-:W-:Y:S01]  /*7c40*/  MOV R7, UR7 ;  /* 0x0000000700077c02 */ /* 0x008fe20008000f00 */
[----:B------:R-:W-:Y:S01]  /*7c50*/  IMAD.U32 R6, RZ, RZ, UR6 ;  /* 0x00000006ff067e24 */ /* 0x000fe2000f8e00ff */
[----:B-----5:R-:W-:Y:S01]  /*7c60*/  MOV R11, UR5 ;  /* 0x00000005000b7c02 */ /* 0x020fe20008000f00 */
[----:B------:R-:W-:Y:S02]  /*7c70*/  IMAD.U32 R10, RZ, RZ, UR4 ;  /* 0x00000004ff0a7e24 */ /* 0x000fe4000f8e00ff */
[----:B------:R-:W-:Y:S07]  /*7c80*/  LEPC R20, `(.L_x_133) ;  /* 0x000000001014794e */ /* 0x000fee0000000000 */
[----:B-1--4-:R-:W-:Y:S05]  /*7c90*/  CALL.ABS.NOINC R14 ;  /* 0x000000000e007343 */ /* 0x012fea0003c00000 */
.L_x_133:
[----:B------:R-:W-:Y:S05]  /*7ca0*/  WARPSYNC.ALL ;  /* 0x0000000000007948 */ /* 0x000fea0003800000 */
[----:B------:R-:W-:Y:S01]  /*7cb0*/  R2UR UR4, R38 ;  /* 0x00000000260472ca */ /* 0x000fe200000e0000 */
[--C-:B----4-:R-:W-:Y:S01]  /*7cc0*/  HADD2.F32 R40, -RZ, R48.reuse.H0_H0 ;  /* 0x20000030ff287230 */ /* 0x110fe20000004100 */
[----:B------:R-:W-:Y:S01]  /*7cd0*/  ISETP.NE.AND P0, PT, R90, RZ, PT ;  /* 0x000000ff5a00720c */ /* 0x000fe20003f05270 */
[----:B------:R-:W-:Y:S01]  /*7ce0*/  HADD2.F32 R42, -RZ, R48.H1_H1 ;  /* 0x30000030ff2a7230 */ /* 0x000fe20000004100 */
[----:B------:R-:W-:Y:S01]  /*7cf0*/  BSSY.RECONVERGENT B0, `(.L_x_134) ;  /* 0x0000086000007945 */ /* 0x000fe20003800200 */
[----:B------:R-:W-:Y:S02]  /*7d00*/  HADD2.F32 R41, -RZ, R49.H0_H0 ;  /* 0x20000031ff297230 */ /* 0x000fe40000004100 */
[----:B------:R-:W-:Y:S02]  /*7d10*/  HADD2.F32 R43, -RZ, R51.H0_H0 ;  /* 0x20000033ff2b7230 */ /* 0x000fe40000004100 */
[----:B-1----:R-:W-:Y:S04]  /*7d20*/  HADD2.F32 R44, -RZ, R71.H1_H1 ;  /* 0x30000047ff2c7230 */ /* 0x002fe80000004100 */
[----:B------:R-:W1:Y:S02]  /*7d30*/  LDTM.16dp256bit.x8 R4, tmem[UR4+0x40] ;  /* 0x00004004000479ee */ /* 0x000e6400081a0000 */
[C---:B-1----:R-:W-:Y:S01]  /*7d40*/  FMUL R0, R37.reuse, R4 ;  /* 0x0000000425007220 */ /* 0x042fe20000400000 */
        /* <DEDUP_REMOVED lines=86> */
[C---:B------:R-:W-:Y:S01]  /*82b0*/  FFMA R25, R39.reuse, R42, R25 ;  /* 0x0000002a27197223 */ /* 0x040fe20000000019 */
[----:B------:R-:W-:Y:S02]  /*82c0*/  HADD2.F32 R40, -RZ, R69.H1_H1 ;  /* 0x30000045ff287230 */ /* 0x000fe40000004100 */
[----:B------:R-:W-:Y:S01]  /*82d0*/  FFMA R30, R39, R41, R30 ;  /* 0x00000029271e7223 */ /* 0x000fe2000000001e */
[C---:B------:R-:W-:Y:S01]  /*82e0*/  FMUL R31, R37.reuse, R31 ;  /* 0x0000001f251f7220 */ /* 0x040fe20000400000 */
[--C-:B------:R-:W-:Y:S02]  /*82f0*/  HADD2.F32 R41, -RZ, R70.reuse.H0_H0 ;  /* 0x20000046ff297230 */ /* 0x100fe40000004100 */
[C---:B------:R-:W-:Y:S01]  /*8300*/  FMUL R28, R37.reuse, R32 ;  /* 0x00000020251c7220 */ /* 0x040fe20000400000 */
[----:B------:R-:W-:Y:S02]  /*8310*/  HADD2.F32 R42, -RZ, R70.H1_H1 ;  /* 0x30000046ff2a7230 */ /* 0x000fe40000004100 */
[C---:B------:R-:W-:Y:S01]  /*8320*/  FMUL R29, R37.reuse, R33 ;  /* 0x00000021251d7220 */ /* 0x040fe20000400000 */
[----:B------:R-:W-:Y:S02]  /*8330*/  HADD2.F32 R43, -RZ, R71.H0_H0 ;  /* 0x20000047ff2b7230 */ /* 0x000fe40000004100 */
[----:B------:R-:W-:Y:S01]  /*8340*/  FMUL R34, R37, R34 ;  /* 0x0000002225227220 */ /* 0x000fe20000400000 */
[----:B------:R-:W-:Y:S01]  /*8350*/  FFMA R31, R39, R40, R31 ;  /* 0x00000028271f7223 */ /* 0x000fe2000000001f */
        /* <DEDUP_REMOVED lines=9> */
[----:B------:R1:W-:Y:S01]  /*83f0*/  STSM.16.M88.4 [R94+0x2000], R96 ;  /* 0x002000605e007844 */ /* 0x0003e20000000200 */
[----:B------:R-:W-:Y:S02]  /*8400*/  F2FP.F16.F32.PACK_AB R106, R29, R28 ;  /* 0x0000001c1d6a723e */ /* 0x000fe400000000ff */
[----:B------:R-:W-:Y:S05]  /*8410*/  F2FP.F16.F32.PACK_AB R107, R35, R34 ;  /* 0x00000022236b723e */ /* 0x000fea00000000ff */
[----:B------:R1:W-:Y:S01]  /*8420*/  STSM.16.M88.4 [R100+0x2000], R104 ;  /* 0x0020006864007844 */ /* 0x0003e20000000200 */
        /* <DEDUP_REMOVED lines=9> */
[----:B------:R-:W-:Y:S02]  /*84c0*/  UIADD3 UR9, UPT, UPT, UR49, 0x40, URZ ;  /* 0x0000004031097890 */ /* 0x000fe4000fffe0ff */
[----:B------:R-:W-:Y:S01]  /*84d0*/  UIADD3 UR8, UPT, UPT, UR44, 0x2400, URZ ;  /* 0x000024002c087890 */ /* 0x000fe2000fffe0ff */
[----:B------:R-:W-:Y:S01]  /*84e0*/  UMOV UR10, UR50 ;  /* 0x00000032000a7c82 */ /* 0x000fe20008000000 */
[----:B------:R-:W-:Y:S01]  /*84f0*/  UMOV UR11, UR36 ;  /* 0x00000024000b7c82 */ /* 0x000fe20008000000 */
[----:B--2---:R-:W-:Y:S04]  /*8500*/  UIADD3 UR4, UP0, UPT, UR6, 0x680, URZ ;  /* 0x0000068006047890 */ /* 0x004fe8000ff1e0ff */
[----:B------:R-:W-:Y:S09]  /*8510*/  UIADD3.X UR5, UPT, UPT, URZ, UR7, URZ, UP0, !UPT ;  /* 0x00000007ff057290 */ /* 0x000ff200087fe4ff */
[----:B------:R2:W-:Y:S01]  /*8520*/  UTMASTG.3D [UR8], [UR4] ;  /* 0x00000008040073b5 */ /* 0x0005e20008010000 */
[----:B------:R0:W-:Y:S01]  /*8530*/  UTMACMDFLUSH ;  /* 0x00000000000079b7 */ /* 0x0001e20000000000 */
[----:B--2---:R-:W-:Y:S04]  /*8540*/  DEPBAR.LE SB0, 0x1 ;  /* 0x000080400000791a */ /* 0x004fe80000000000 */
.L_x_135:
[----:B------:R-:W-:Y:S05]  /*8550*/  BSYNC.RECONVERGENT B0 ;  /* 0x0000000000007941 */ /* 0x000fea0003800200 */
.L_x_134:
[----:B------:R-:W-:Y:S01]  /*8560*/  BAR.SYNC.DEFER_BLOCKING 0x1, 0x80 ;  /* 0x0042000000007b1d */ /* 0x000fe20000010000 */
[----:B------:R-:W-:Y:S01]  /*8570*/  ISETP.NE.AND P1, PT, R91, RZ, PT ;  /* 0x000000ff5b00720c */ /* 0x000fe20003f25270 */
[----:B------:R-:W-:Y:S01]  /*8580*/  UISETP.GT.U32.AND UP0, UPT, UR46, -0x3, UPT ;  /* 0xfffffffd2e00788c */ /* 0x000fe2000bf04070 */
[----:B------:R-:W-:Y:S11]  /*8590*/  LEA R5, R72, UR44, 0x3 ;  /* 0x0000002c48057c11 */ /* 0x000ff6000f8e18ff */
        /* <DEDUP_REMOVED lines=11> */
.L_x_136:
        /* <DEDUP_REMOVED lines=15> */
.L_x_140:
[----:B------:R-:W-:Y:S05]  /*8740*/  BSYNC B0 ;  /* 0x0000000000007941 */ /* 0x000fea0003800000 */
.L_x_139:
[----:B------:R-:W-:Y:S11]  /*8750*/  ISETP.NE.AND P0, PT, R103, RZ, PT ;  /* 0x000000ff6700720c */ /* 0x000ff60003f05270 */
[----:B------:R-:W-:Y:S02]  /*8760*/  @!UPT UIADD3 URZ, UPT, UPT, URZ, URZ, URZ ;  /* 0x000000fffffff290 */ /* 0x000fe4000fffe0ff */
[----:B--2---:R-:W-:Y:S01]  /*8770*/  @P0 IADD3 R0, PT, PT, R88, R3, RZ ;  /* 0x0000000358000210 */ /* 0x004fe20007ffe0ff */
[----:B------:R-:W-:Y:S05]  /*8780*/  @P0 WARPSYNC.ALL ;  /* 0x0000000000000948 */ /* 0x000fea0003800000 */
[----:B------:R3:W4:Y:S04]  /*8790*/  @P0 LDSM.16.M88.4 R48, [R72+UR44+0x400] ;  /* 0x0004002c4830083b */ /* 0x0007280008000200 */
[----:B------:R3:W2:Y:S04]  /*87a0*/  @P0 LDSM.16.M88.4 R52, [R4+0x400] ;  /* 0x000400000434083b */ /* 0x0006a80000000200 */
[----:B------:R3:W1:Y:S04]  /*87b0*/  @P0 LDSM.16.M88.4 R60, [R3+0x400] ;  /* 0x00040000033c083b */ /* 0x0006680000000200 */
[----:B------:R3:W1:Y:S02]  /*87c0*/  @P0 LDSM.16.M88.4 R68, [R0+0x400] ;  /* 0x000400000044083b */ /* 0x0006640000000200 */
.L_x_138:
[----:B------:R-:W-:Y:S05]  /*87d0*/  BSYNC B1 ;  /* 0x0000000000017941 */ /* 0x000fea0003800000 */
.L_x_137:
        /* <DEDUP_REMOVED lines=21> */
.L_x_142:
[----:B------:R-:W-:Y:S01]  /*8930*/  ISETP.NE.AND P0, PT, R90, RZ, PT ;  /* 0x000000ff5a00720c */ /* 0x000fe20003f05270 */
[----:B------:R-:W-:Y:S05]  /*8940*/  WARPSYNC.ALL ;  /* 0x0000000000007948 */ /* 0x000fea0003800000 */
[----:B------:R-:W-:Y:S01]  /*8950*/  R2UR UR4, R38 ;  /* 0x00000000260472ca */ /* 0x000fe200000e0000 */
[--C-:B----4-:R-:W-:Y:S01]  /*8960*/  HADD2.F32 R40, -RZ, R48.reuse.H0_H0 ;  /* 0x20000030ff287230 */ /* 0x110fe20000004100 */
[----:B------:R-:W2:Y:S01]  /*8970*/  S2UR UR6, SR_CgaCtaId ;  /* 0x00000000000679c3 */ /* 0x000ea20000008800 */
[----:B------:R-:W-:Y:S01]  /*8980*/  HADD2.F32 R42, -RZ, R48.H1_H1 ;  /* 0x30000030ff2a7230 */ /* 0x000fe20000004100 */
[----:B------:R-:W-:Y:S01]  /*8990*/  R2UR UR5, R95 ;  /* 0x000000005f0572ca */ /* 0x000fe200000e0000 */
[--C-:B------:R-:W-:Y:S01]  /*89a0*/  HADD2.F32 R41, -RZ, R49.reuse.H0_H0 ;  /* 0x20000031ff297230 */ /* 0x100fe20000004100 */
[----:B------:R-:W-:Y:S01]  /*89b0*/  BSSY.RECONVERGENT B0, `(.L_x_143) ;  /* 0x0000089000007945 */ /* 0x000fe20003800200 */
[----:B------:R-:W-:Y:S02]  /*89c0*/  HADD2.F32 R44, -RZ, R49.H1_H1 ;  /* 0x30000031ff2c7230 */ /* 0x000fe40000004100 */
[--C-:B------:R-:W-:Y:S02]  /*89d0*/  HADD2.F32 R43, -RZ, R50.reuse.H0_H0 ;  /* 0x20000032ff2b7230 */ /* 0x100fe40000004100 */
[----:B------:R-:W-:Y:S02]  /*89e0*/  HADD2.F32 R46, -RZ, R50.H1_H1 ;  /* 0x30000032ff2e7230 */ /* 0x000fe40000004100 */
[----:B------:R-:W3:Y:S01]  /*89f0*/  LDTM.16dp256bit.x8 R4, tmem[UR4+0x80] ;  /* 0x00008004000479ee */ /* 0x000ee200081a0000 */
[----:B------:R-:W-:Y:S01]  /*8a00*/  NOP ;  /* 0x0000000000007918 */ /* 0x000fe20000000000 */
[--C-:B------:R-:W-:Y:S02]  /*8a10*/  HADD2.F32 R45, -RZ, R51.reuse.H0_H0 ;  /* 0x20000033ff2d7230 */ /* 0x100fe40000004100 */
[----:B------:R-:W-:Y:S01]  /*8a20*/  UIADD3 UR4, UPT, UPT, UR5, 0x210, URZ ;  /* 0x0000021005047890 */ /* 0x000fe2000fffe0ff */
[----:B------:R-:W-:Y:S02]  /*8a30*/  HADD2.F32 R48, -RZ, R51.H1_H1 ;  /* 0x30000033ff307230 */ /* 0x000fe40000004100 */
[--C-:B------:R-:W-:Y:S02]  /*8a40*/  HADD2.F32 R47, -RZ, R52.reuse.H0_H0 ;  /* 0x20000034ff2f7230 */ /* 0x100fe40000004100 */
[----:B------:R-:W-:Y:S02]  /*8a50*/  HADD2.F32 R50, -RZ, R52.H1_H1 ;  /* 0x30000034ff327230 */ /* 0x000fe40000004100 */
[--C-:B------:R-:W-:Y:S02]  /*8a60*/  HADD2.F32 R49, -RZ, R53.reuse.H0_H0 ;  /* 0x20000035ff317230 */ /* 0x100fe40000004100 */
[----:B------:R-:W-:Y:S02]  /*8a70*/  HADD2.F32 R52, -RZ, R53.H1_H1 ;  /* 0x30000035ff347230 */ /* 0x000fe40000004100 */
[--C-:B------:R-:W-:Y:S02]  /*8a80*/  HADD2.F32 R51, -RZ, R54.reuse.H0_H0 ;  /* 0x20000036ff337230 */ /* 0x100fe40000004100 */
[----:B------:R-:W-:Y:S02]  /*8a90*/  HADD2.F32 R54, -RZ, R54.H1_H1 ;  /* 0x30000036ff367230 */ /* 0x000fe40000004100 */
[--C-:B------:R-:W-:Y:S02]  /*8aa0*/  HADD2.F32 R53, -RZ, R55.reuse.H0_H0 ;  /* 0x20000037ff357230 */ /* 0x100fe40000004100 */
[----:B-1----:R-:W-:Y:S02]  /*8ab0*/  HADD2.F32 R56, -RZ, R55.H1_H1 ;  /* 0x30000037ff387230 */ /* 0x002fe40000004100 */
[--C-:B------:R-:W-:Y:S01]  /*8ac0*/  HADD2.F32 R55, -RZ, R60.reuse.H0_H0 ;  /* 0x2000003cff377230 */ /* 0x100fe20000004100 */
[----:B--2---:R-:W-:Y:S01]  /*8ad0*/  UPRMT UR4, UR6, 0x654, UR4 ;  /* 0x0000065406047896 */ /* 0x004fe20008000004 */
[C---:B---3--:R-:W-:Y:S01]  /*8ae0*/  FMUL R4, R37.reuse, R4 ;  /* 0x0000000425047220 */ /* 0x048fe20000400000 */
[C---:B------:R-:W-:Y:S01]  /*8af0*/  FMUL R5, R37.reuse, R5 ;  /* 0x0000000525057220 */ /* 0x040fe20000400000 */
[C---:B------:R-:W-:Y:S01]  /*8b00*/  FMUL R6, R37.reuse, R6 ;  /* 0x0000000625067220 */ /* 0x040fe20000400000 */
[----:B------:R-:W-:Y:S01]  /*8b10*/  FMUL R7, R37, R7 ;  /* 0x0000000725077220 */ /* 0x000fe20000400000 */
[C---:B------:R-:W-:Y:S01]  /*8b20*/  FFMA R4, R39.reuse, R40, R4 ;  /* 0x0000002827047223 */ /* 0x040fe20000000004 */
[C---:B------:R-:W-:Y:S01]  /*8b30*/  FFMA R5, R39.reuse, R42, R5 ;  /* 0x0000002a27057223 */ /* 0x040fe20000000005 */
[C---:B------:R-:W-:Y:S01]  /*8b40*/  FFMA R6, R39.reuse, R41, R6 ;  /* 0x0000002927067223 */ /* 0x040fe20000000006 */
[----:B------:R-:W-:Y:S01]  /*8b50*/  FFMA R7, R39, R44, R7 ;  /* 0x0000002c27077223 */ /* 0x000fe20000000007 */
[----:B------:R-:W-:Y:S01]  /*8b60*/  SYNCS.ARRIVE.TRANS64.RED.A1T0 RZ, [UR4], RZ ;  /* 0x000000ffffff79a7 */ /* 0x000fe20008100404 */
[----:B------:R-:W-:Y:S01]  /*8b70*/  FMUL R8, R37, R8 ;  /* 0x0000000825087220 */ /* 0x000fe20000400000 */
[----:B------:R-:W-:Y:S01]  /*8b80*/  F2FP.F16.F32.PACK_AB R40, R5, R4 ;  /* 0x000000040528723e */ /* 0x000fe200000000ff */
[----:B------:R-:W-:Y:S01]  /*8b90*/  FMUL R9, R37, R9 ;  /* 0x0000000925097220 */ /* 0x000fe20000400000 */
[----:B------:R-:W-:Y:S01]  /*8ba0*/  F2FP.F16.F32.PACK_AB R41, R7, R6 ;  /* 0x000000060729723e */ /* 0x000fe200000000ff */
[----:B------:R-:W-:Y:S01]  /*8bb0*/  FFMA R8, R39, R43, R8 ;  /* 0x0000002b27087223 */ /* 0x000fe20000000008 */
[----:B------:R-:W-:Y:S01]  /*8bc0*/  FMUL R0, R37, R10 ;  /* 0x0000000a25007220 */ /* 0x000fe20000400000 */
[----:B------:R-:W-:Y:S01]  /*8bd0*/  FFMA R9, R39, R46, R9 ;  /* 0x0000002e27097223 */ /* 0x000fe20000000009 */
[C---:B------:R-:W-:Y:S01]  /*8be0*/  FMUL R3, R37.reuse, R11 ;  /* 0x0000000b25037220 */ /* 0x040fe20000400000 */
[----:B------:R-:W-:Y:S01]  /*8bf0*/  FMUL R10, R37, R12 ;  /* 0x0000000c250a7220 */ /* 0x000fe20000400000 */
[----:B------:R-:W-:Y:S01]  /*8c00*/  FFMA R0, R39, R45, R0 ;  /* 0x0000002d27007223 */ /* 0x000fe20000000000 */
[----:B------:R-:W-:Y:S01]  /*8c10*/  FMUL R11, R37, R13 ;  /* 0x0000000d250b7220 */ /* 0x000fe20000400000 */
[----:B------:R-:W-:Y:S01]  /*8c20*/  F2FP.F16.F32.PACK_AB R42, R9, R8 ;  /* 0x00000008092a723e */ /* 0x000fe200000000ff */
[C---:B------:R-:W-:Y:S01]  /*8c30*/  FFMA R3, R39.reuse, R48, R3 ;  /* 0x0000003027037223 */ /* 0x040fe20000000003 */
[C---:B------:R-:W-:Y:S01]  /*8c40*/  FFMA R10, R39.reuse, R47, R10 ;  /* 0x0000002f270a7223 */ /* 0x040fe2000000000a */
[----:B------:R-:W-:Y:S01]  /*8c50*/  FFMA R11, R39, R50, R11 ;  /* 0x00000032270b7223 */ /* 0x000fe2000000000b */
[C---:B------:R-:W-:Y:S01]  /*8c60*/  FMUL R14, R37.reuse, R14 ;  /* 0x0000000e250e7220 */ /* 0x040fe20000400000 */
[----:B------:R-:W-:Y:S01]  /*8c70*/  FMUL R15, R37, R15 ;  /* 0x0000000f250f7220 */ /* 0x000fe20000400000 */
[----:B------:R-:W-:Y:S01]  /*8c80*/  F2FP.F16.F32.PACK_AB R43, R3, R0 ;  /* 0x00000000032b723e */ /* 0x000fe200000000ff */
[----:B------:R-:W-:Y:S01]  /*8c90*/  FMUL R12, R37, R16 ;  /* 0x00000010250c7220 */ /* 0x000fe20000400000 */
[----:B------:R-:W-:Y:S01]  /*8ca0*/  F2FP.F16.F32.PACK_AB R96, R11, R10 ;  /* 0x0000000a0b60723e */ /* 0x000fe200000000ff */
[C---:B------:R-:W-:Y:S01]  /*8cb0*/  FFMA R14, R39.reuse, R49, R14 ;  /* 0x00000031270e7223 */ /* 0x040fe2000000000e */
[C---:B------:R-:W-:Y:S01]  /*8cc0*/  FFMA R15, R39.reuse, R52, R15 ;  /* 0x00000034270f7223 */ /* 0x040fe2000000000f */
[----:B------:R1:W-:Y:S01]  /*8cd0*/  STSM.16.M88.4 [R93+0x4400], R40 ;  /* 0x004400285d007844 */ /* 0x0003e20000000200 */
[----:B------:R-:W-:Y:S01]  /*8ce0*/  FFMA R12, R39, R51, R12 ;  /* 0x00000033270c7223 */ /* 0x000fe2000000000c */
[C---:B------:R-:W-:Y:S01]  /*8cf0*/  FMUL R13, R37.reuse, R17 ;  /* 0x00000011250d7220 */ /* 0x040fe20000400000 */
[----:B------:R-:W-:Y:S01]  /*8d00*/  FMUL R18, R37, R18 ;  /* 0x0000001225127220 */ /* 0x000fe20000400000 */
[----:B------:R-:W-:Y:S01]  /*8d10*/  F2FP.F16.F32.PACK_AB R97, R15, R14 ;  /* 0x0000000e0f61723e */ /* 0x000fe200000000ff */
[----:B------:R-:W-:Y:S01]  /*8d20*/  FMUL R19, R37, R19 ;  /* 0x0000001325137220 */ /* 0x000fe20000400000 */
[C---:B------:R-:W-:Y:S01]  /*8d30*/  FFMA R13, R39.reuse, R54, R13 ;  /* 0x00000036270d7223 */ /* 0x040fe2000000000d */
[C---:B------:R-:W-:Y:S01]  /*8d40*/  FFMA R18, R39.reuse, R53, R18 ;  /* 0x0000003527127223 */ /* 0x040fe20000000012 */
[----:B------:R-:W-:Y:S02]  /*8d50*/  HADD2.F32 R58, -RZ, R60.H1_H1 ;  /* 0x3000003cff3a7230 */ /* 0x000fe40000004100 */
[----:B------:R-:W-:Y:S01]  /*8d60*/  FFMA R19, R39, R56, R19 ;  /* 0x0000003827137223 */ /* 0x000fe20000000013 */
[----:B------:R-:W-:Y:S01]  /*8d70*/  FMUL R16, R37, R20 ;  /* 0x0000001425107220 */ /* 0x000fe20000400000 */
[----:B------:R-:W-:Y:S01]  /*8d80*/  F2FP.F16.F32.PACK_AB R98, R13, R12 ;  /* 0x0000000c0d62723e */ /* 0x000fe200000000ff */
[--C-:B------:R-:W-:Y:S02]  /*8d90*/  HADD2.F32 R57, -RZ, R61.reuse.H0_H0 ;  /* 0x2000003dff397230 */ /* 0x100fe40000004100 */
[----:B------:R-:W-:Y:S01]  /*8da0*/  FMUL R17, R37, R21 ;  /* 0x0000001525117220 */ /* 0x000fe20000400000 */
[----:B------:R-:W-:Y:S01]  /*8db0*/  F2FP.F16.F32.PACK_AB R99, R19, R18 ;  /* 0x000000121363723e */ /* 0x000fe200000000ff */
[C---:B------:R-:W-:Y:S01]  /*8dc0*/  FFMA R16, R39.reuse, R55, R16 ;  /* 0x0000003727107223 */ /* 0x040fe20000000010 */
[----:B------:R-:W-:Y:S02]  /*8dd0*/  HADD2.F32 R60, -RZ, R61.H1_H1 ;  /* 0x3000003dff3c7230 */ /* 0x000fe40000004100 */
[----:B------:R-:W-:Y:S01]  /*8de0*/  FFMA R17, R39, R58, R17 ;  /* 0x0000003a27117223 */ /* 0x000fe20000000011 */
[C---:B------:R-:W-:Y:S01]  /*8df0*/  FMUL R22, R37.reuse, R22 ;  /* 0x0000001625167220 */ /* 0x040fe20000400000 */
[----:B------:R1:W-:Y:S01]  /*8e00*/  STSM.16.M88.4 [R92+0x4400], R96 ;  /* 0x004400605c007844 */ /* 0x0003e20000000200 */
[--C-:B------:R-:W-:Y:S02]  /*8e10*/  HADD2.F32 R59, -RZ, R62.reuse.H0_H0 ;  /* 0x2000003eff3b7230 */ /* 0x100fe40000004100 */
[----:B------:R-:W-:Y:S01]  /*8e20*/  FMUL R23, R37, R23 ;  /* 0x0000001725177220 */ /* 0x000fe20000400000 */
[----:B------:R-:W-:Y:S01]  /*8e30*/  F2FP.F16.F32.PACK_AB R104, R17, R16 ;  /* 0x000000101168723e */ /* 0x000fe200000000ff */
[C---:B------:R-:W-:Y:S01]  /*8e40*/  FFMA R22, R39.reuse, R57, R22 ;  /* 0x0000003927167223 */ /* 0x040fe20000000016 */
[----:B------:R-:W-:Y:S02]  /*8e50*/  HADD2.F32 R62, -RZ, R62.H1_H1 ;  /* 0x3000003eff3e7230 */ /* 0x000fe40000004100 */
[----:B------:R-:W-:Y:S01]  /*8e60*/  FFMA R23, R39, R60, R23 ;  /* 0x0000003c27177223 */ /* 0x000fe20000000017 */
[C---:B------:R-:W-:Y:S01]  /*8e70*/  FMUL R20, R37.reuse, R24 ;  /* 0x0000001825147220 */ /* 0x040fe20000400000 */
[--C-:B------:R-:W-:Y:S02]  /*8e80*/  HADD2.F32 R61, -RZ, R63.reuse.H0_H0 ;  /* 0x2000003fff3d7230 */ /* 0x100fe40000004100 */
[----:B------:R-:W-:Y:S01]  /*8e90*/  FMUL R21, R37, R25 ;  /* 0x0000001925157220 */ /* 0x000fe20000400000 */
[----:B------:R-:W-:Y:S01]  /*8ea0*/  HADD2.F32 R64, -RZ, R63.H1_H1 ;  /* 0x3000003fff407230 */ /* 0x000fe20000004100 */
[----:B------:R-:W-:Y:S01]  /*8eb0*/  F2FP.F16.F32.PACK_AB R105, R23, R22 ;  /* 0x000000161769723e */ /* 0x000fe200000000ff */
[C---:B------:R-:W-:Y:S01]  /*8ec0*/  FFMA R20, R39.reuse, R59, R20 ;  /* 0x0000003b27147223 */ /* 0x040fe20000000014 */
[----:B------:R-:W-:Y:S01]  /*8ed0*/  FFMA R21, R39, R62, R21 ;  /* 0x0000003e27157223 */ /* 0x000fe20000000015 */
[C---:B------:R-:W-:Y:S01]  /*8ee0*/  FMUL R26, R37.reuse, R26 ;  /* 0x0000001a251a7220 */ /* 0x040fe20000400000 */
[--C-:B------:R-:W-:Y:S02]  /*8ef0*/  HADD2.F32 R63, -RZ, R68.reuse.H0_H0 ;  /* 0x20000044ff3f7230 */ /* 0x100fe40000004100 */
[C---:B------:R-:W-:Y:S01]  /*8f00*/  FMUL R27, R37.reuse, R27 ;  /* 0x0000001b251b7220 */ /* 0x040fe20000400000 */
[----:B------:R-:W-:Y:S02]  /*8f10*/  HADD2.F32 R66, -RZ, R68.H1_H1 ;  /* 0x30000044ff427230 */ /* 0x000fe40000004100 */
[C---:B------:R-:W-:Y:S01]  /*8f20*/  FMUL R24, R37.reuse, R28 ;  /* 0x0000001c25187220 */ /* 0x040fe20000400000 */
[--C-:B------:R-:W-:Y:S02]  /*8f30*/  HADD2.F32 R65, -RZ, R69.reuse.H0_H0 ;  /* 0x20000045ff417230 */ /* 0x100fe40000004100 */
[----:B------:R-:W-:Y:S01]  /*8f40*/  FMUL R25, R37, R29 ;  /* 0x0000001d25197220 */ /* 0x000fe20000400000 */
[----:B------:R-:W-:Y:S01]  /*8f50*/  FFMA R26, R39, R61, R26 ;  /* 0x0000003d271a7223 */ /* 0x000fe2000000001a */
[----:B------:R-:W-:Y:S02]  /*8f60*/  HADD2.F32 R68, -RZ, R69.H1_H1 ;  /* 0x30000045ff447230 */ /* 0x000fe40000004100 */
[----:B------:R-:W-:Y:S01]  /*8f70*/  FMUL R30, R37, R30 ;  /* 0x0000001e251e7220 */ /* 0x000fe20000400000 */
[----:B------:R-:W-:Y:S01]  /*8f80*/  FFMA R27, R39, R64, R27 ;  /* 0x00000040271b7223 */ /* 0x000fe2000000001b */
        /* <DEDUP_REMOVED lines=43> */
.L_x_144:
[----:B------:R-:W-:Y:S05]  /*9240*/  BSYNC.RECONVERGENT B0 ;  /* 0x0000000000007941 */ /* 0x000fea0003800200 */
.L_x_143:
[----:B------:R-:W-:Y:S01]  /*9250*/  BAR.SYNC.DEFER_BLOCKING 0x1, 0x80 ;  /* 0x0042000000007b1d */ /* 0x000fe20000010000 */
[----:B------:R-:W-:Y:S01]  /*9260*/  UIADD3 UR4, UPT, UPT, UR46, 0x1, URZ ;  /* 0x000000012e047890 */ /* 0x000fe2000fffe0ff */
[----:B------:R-:W-:Y:S03]  /*9270*/  IADD3 R0, PT, PT, R36, 0x1, RZ ;  /* 0x0000000124007810 */ /* 0x000fe60007ffe0ff */
[----:B------:R-:W-:Y:S09]  /*9280*/  UISETP.GT.U32.AND UP0, UPT, UR4, -0x3, UPT ;  /* 0xfffffffd0400788c */ /* 0x000ff2000bf04070 */
[----:B------:R-:W-:Y:S05]  /*9290*/  BRA.U UP0, `(.L_x_145) ;  /* 0x0000000100287547 */ /* 0x000fea000b800000 */
[----:B------:R-:W2:Y:S01]  /*92a0*/  S2R R3, SR_CgaCtaId ;  /* 0x0000000000037919 */ /* 0x000ea20000008800 */
[----:B------:R-:W-:Y:S01]  /*92b0*/  ISETP.NE.AND P0, PT, R91, RZ, PT ;  /* 0x000000ff5b00720c */ /* 0x000fe20003f05270 */
[----:B------:R-:W-:Y:S01]  /*92c0*/  IMAD.U32 R4, RZ, RZ, UR45 ;  /* 0x0000002dff047e24 */ /* 0x000fe2000f8e00ff */
[----:B------:R-:W-:Y:S04]  /*92d0*/  UIADD3 UR4, UPT, UPT, UR45, 0x1, URZ ;  /* 0x000000012d047890 */ /* 0x000fe8000fffe0ff */
[----:B------:R-:W-:Y:S04]  /*92e0*/  UISETP.NE.AND UP0, UPT, UR4, 0x3, UPT ;  /* 0x000000030400788c */ /* 0x000fe8000bf05270 */
[----:B------:R-:W-:Y:S03]  /*92f0*/  USEL UR45, UR4, URZ, UP0 ;  /* 0x000000ff042d7287 */ /* 0x000fe60008000000 */
[----:B------:R-:W-:Y:S05]  /*9300*/  @P0 LEA R4, R4, UR44, 0x3 ;  /* 0x0000002c04040c11 */ /* 0x000fea000f8e18ff */
[----:B------:R-:W-:Y:S05]  /*9310*/  @P0 VIADD R4, R4, 0x1a8 ;  /* 0x000001a804040836 */ /* 0x000fea0000000000 */
[----:B--2---:R-:W-:Y:S04]  /*9320*/  @P0 PRMT R3, R3, 0x654, R4 ;  /* 0x0000065403030816 */ /* 0x004fe80000000004 */
[----:B------:R2:W-:Y:S03]  /*9330*/  @P0 SYNCS.ARRIVE.TRANS64.RED.A1T0 RZ, [R3+URZ], RZ ;  /* 0x000000ff03ff09a7 */ /* 0x0005e600081004ff */
.L_x_145:
[----:B------:R-:W-:Y:S01]  /*9340*/  R2UR UR4, R80 ;  /* 0x00000000500472ca */ /* 0x000fe200000e0000 */
[----:B------:R-:W-:Y:S01]  /*9350*/  UISETP.NE.AND UP0, UPT, UR60, URZ, UPT ;  /* 0x000000ff3c00728c */ /* 0x000fe2000bf05270 */
[----:B------:R-:W-:Y:S01]  /*9360*/  ISETP.NE.AND P0, PT, R84, 0x2, PT ;  /* 0x000000025400780c */ /* 0x000fe20003f05270 */
[----:B------:R-:W-:Y:S01]  /*9370*/  UIADD3 UR24, UPT, UPT, UR37, UR61, URZ ;  /* 0x0000003d25187290 */ /* 0x000fe2000fffe0ff */
[----:B------:R-:W-:Y:S01]  /*9380*/  ISETP.NE.AND P1, PT, R0, 0x4, PT ;  /* 0x000000040000780c */ /* 0x000fe20003f25270 */
[----:B------:R-:W-:Y:S01]  /*9390*/  UIADD3 UR46, UPT, UPT, UR46, 0x3, URZ ;  /* 0x000000032e2e7890 */ /* 0x000fe2000fffe0ff */
[----:B------:R-:W-:Y:S01]  /*93a0*/  SEL R4, RZ, 0x1, P0 ;  /* 0x00000001ff047807 */ /* 0x000fe20000000000 */
[----:B------:R-:W-:Y:S01]  /*93b0*/  UMOV UR36, UR59 ;  /* 0x0000003b00247c82 */ /* 0x000fe20008000000 */
[----:B--2---:R-:W-:Y:S02]  /*93c0*/  SEL R3, RZ, 0x1, P1 ;  /* 0x00000001ff037807 */ /* 0x004fe40000800000 */
[----:B------:R-:W-:Y:S02]  /*93d0*/  LOP3.LUT R85, R85, R4, RZ, 0x3c, !PT ;  /* 0x0000000455557212 */ /* 0x000fe400078e3cff */
[----:B------:R-:W-:Y:S01]  /*93e0*/  LOP3.LUT R86, R86, R3, RZ, 0x3c, !PT ;  /* 0x0000000356567212 */ /* 0x000fe200078e3cff */
[----:B------:R-:W-:Y:S01]  /*93f0*/  UIADD3 UR20, UPT, UPT, UR38, UR4, URZ ;  /* 0x0000000426147290 */ /* 0x000fe2000fffe0ff */
[----:B------:R-:W-:Y:S02]  /*9400*/  SEL R84, R84, RZ, P0 ;  /* 0x000000ff54547207 */ /* 0x000fe40000000000 */
[----:B------:R-:W-:Y:S01]  /*9410*/  SEL R36, R0, RZ, P1 ;  /* 0x000000ff00247207 */ /* 0x000fe20000800000 */
[----:B------:R-:W-:Y:S08]  /*9420*/  BRA.U UP0, `(.L_x_146) ;  /* 0xffffffc900a87547 */ /* 0x000ff0000b83ffff */
[----:B------:R-:W-:-:S13]  /*9430*/  R2UR UR4, R81 ;  /* 0x00000000510472ca */ /* 0x000fda00000e0000 */
[----:B------:R-:W-:-:S09]  /*9440*/  UISETP.NE.AND UP0, UPT, UR4, URZ, UPT ;  /* 0x000000ff0400728c */ /* 0x000fd2000bf05270 */
[----:B------:R-:W-:Y:S05]  /*9450*/  BRA.U !UP0, `(.L_x_147) ;  /* 0x0000000108487547 */ /* 0x000fea000b800000 */
[----:B------:R-:W2:Y:S02]  /*9460*/  LDCU.64 UR4, c[0x0][0x890] ;  /* 0x00011200ff0477ac */ /* 0x000ea40008000a00 */
[----:B--2---:R-:W-:-:S04]  /*9470*/  UISETP.NE.U32.AND UP0, UPT, UR4, URZ, UPT ;  /* 0x000000ff0400728c */ /* 0x004fc8000bf05070 */
[----:B------:R-:W-:-:S09]  /*9480*/  UISETP.NE.AND.EX UP0, UPT, UR5, URZ, UPT, UP0 ;  /* 0x000000ff0500728c */ /* 0x000fd2000bf05300 */
[----:B------:R-:W-:Y:S05]  /*9490*/  BRA.U UP0, `(.L_x_148) ;  /* 0x00000001000c7547 */ /* 0x000fea000b800000 */
[----:B------:R-:W-:-:S13]  /*94a0*/  FSETP.NEU.AND P0, PT, R39, RZ, PT ;  /* 0x000000ff2700720b */ /* 0x000fda0003f0d000 */
[----:B------:R-:W-:Y:S05]  /*94b0*/  @!P0 EXIT ;  /* 0x000000000000894d */ /* 0x000fea0003800000 */
[----:B------:R-:W-:Y:S05]  /*94c0*/  BRA `(.L_x_147) ;  /* 0x00000000002c7947 */ /* 0x000fea0003800000 */
.L_x_148:
[----:B------:R-:W-:Y:S01]  /*94d0*/  ISETP.NE.AND P0, PT, R83, RZ, PT ;  /* 0x000000ff5300720c */ /* 0x000fe20003f05270 */
[----:B------:R-:W-:-:S12]  /*94e0*/  BSSY.RECONVERGENT B0, `(.L_x_147) ;  /* 0x0000009000007945 */ /* 0x000fd80003800200 */
[----:B------:R-:W-:Y:S05]  /*94f0*/  @P0 BRA `(.L_x_149) ;  /* 0x0000000000140947 */ /* 0x000fea0003800000 */
[----:B------:R-:W2:Y:S02]  /*9500*/  LDCU.64 UR4, c[0x0][0x888] ;  /* 0x00011100ff0477ac */ /* 0x000ea40008000a00 */
[----:B--2---:R-:W-:-:S04]  /*9510*/  ISETP.NE.U32.AND P0, PT, RZ, UR4, PT ;  /* 0x00000004ff007c0c */ /* 0x004fc8000bf05070 */
[----:B------:R-:W-:-:S13]  /*9520*/  ISETP.NE.AND.EX P0, PT, RZ, UR5, PT, P0 ;  /* 0x00000005ff007c0c */ /* 0x000fda000bf05300 */
[----:B------:R-:W-:Y:S05]  /*9530*/  @!P0 EXIT ;  /* 0x000000000000894d */ /* 0x000fea0003800000 */
[----:B------:R-:W-:Y:S05]  /*9540*/  BRA `(.L_x_150) ;  /* 0x0000000000087947 */ /* 0x000fea0003800000 */
.L_x_149:
[----:B------:R-:W-:-:S13]  /*9550*/  FSETP.NEU.AND P0, PT, R39, RZ, PT ;  /* 0x000000ff2700720b */ /* 0x000fda0003f0d000 */
[----:B------:R-:W-:Y:S05]  /*9560*/  @!P0 EXIT ;  /* 0x000000000000894d */ /* 0x000fea0003800000 */
.L_x_150:
[----:B------:R-:W-:Y:S05]  /*9570*/  BSYNC.RECONVERGENT B0 ;  /* 0x0000000000007941 */ /* 0x000fea0003800200 */
.L_x_147:
[----:B------:R-:W2:Y:S01]  /*9580*/  S2UR UR5, SR_CgaCtaId ;  /* 0x00000000000579c3 */ /* 0x000ea20000008800 */
[----:B------:R-:W-:Y:S01]  /*9590*/  ULEA UR4, UR45, UR44, 0x3 ;  /* 0x0000002c2d047291 */ /* 0x000fe2000f8e18ff */
[----:B------:R-:W-:-:S04]  /*95a0*/  DEPBAR.LE SB0, 0x0 ;  /* 0x000080000000791a */ /* 0x000fc80000000000 */
[----:B------:R-:W-:-:S04]  /*95b0*/  UIADD3 UR4, UPT, UPT, UR4, 0x1a8, URZ ;  /* 0x000001a804047890 */ /* 0x000fc8000fffe0ff */
[----:B--2---:R-:W-:-:S09]  /*95c0*/  UPRMT UR4, UR5, 0x654, UR4 ;  /* 0x0000065405047896 */ /* 0x004fd20008000004 */
[----:B------:R-:W-:Y:S01]  /*95d0*/  SYNCS.ARRIVE.TRANS64.RED.A1T0 RZ, [UR4], RZ ;  /* 0x000000ffffff79a7 */ /* 0x000fe20008100404 */
[----:B------:R-:W-:Y:S05]  /*95e0*/  EXIT ;  /* 0x000000000000794d */ /* 0x000fea0003800000 */
.L_x_25:
[----:B--2---:R2:W3:Y:S02]  /*95f0*/  SYNCS.PHASECHK.TRANS64.TRYWAIT P0, [R0+URZ+0x240], R3 ;  /* 0x00024003000075a7 */ /* 0x0044e400080011ff */
[----:B---3--:R-:W-:Y:S05]  /*9600*/  @!P0 NANOSLEEP.SYNCS 0x989680 ;  /* 0x009896800000895d */ /* 0x008fea0003900000 */
[----:B------:R-:W3:Y:S02]  /*9610*/  @!P0 SYNCS.PHASECHK.TRANS64 P0, [R0+URZ+0x240], R3 ;  /* 0x00024003000085a7 */ /* 0x000ee400080010ff */
[----:B---3--:R-:W-:Y:S05]  /*9620*/  @!P0 BRA `(.L_x_25) ;  /* 0xfffffffc00f08947 */ /* 0x008fea000383ffff */
[----:B------:R-:W-:Y:S05]  /*9630*/  BRA `(.L_x_151) ;  /* 0xffffff84005c7947 */ /* 0x000fea000383ffff */
.L_x_28:
[----:B--2---:R-:W-:Y:S07]  /*9640*/  MOV R0, UR33 ;  /* 0x0000002100007c02 */ /* 0x004fee0008000f00 */
.L_x_152:
[----:B--2---:R2:W3:Y:S02]  /*9650*/  SYNCS.PHASECHK.TRANS64.TRYWAIT P0, [R0+URZ+0xc8], R3 ;  /* 0x0000c803000075a7 */ /* 0x0044e400080011ff */
[----:B---3--:R-:W-:Y:S05]  /*9660*/  @!P0 NANOSLEEP.SYNCS 0x989680 ;  /* 0x009896800000895d */ /* 0x008fea0003900000 */
[----:B------:R-:W3:Y:S02]  /*9670*/  @!P0 SYNCS.PHASECHK.TRANS64 P0, [R0+URZ+0xc8], R3 ;  /* 0x0000c803000085a7 */ /* 0x000ee400080010ff */
[----:B---3--:R-:W-:Y:S05]  /*9680*/  @!P0 BRA `(.L_x_152) ;  /* 0xfffffffc00f08947 */ /* 0x008fea000383ffff */
[----:B------:R-:W-:Y:S05]  /*9690*/  BRA `(.L_x_27) ;  /* 0xffffff84009c7947 */ /* 0x000fea000383ffff */
.L_x_35:
[----:B-1----:R-:W-:Y:S07]  /*96a0*/  MOV R0, UR9 ;  /* 0x0000000900007c02 */ /* 0x002fee0008000f00 */
.L_x_153:
[----:B-1----:R1:W2:Y:S02]  /*96b0*/  SYNCS.PHASECHK.TRANS64.TRYWAIT P0, [R0+URZ+0xc8], R3 ;  /* 0x0000c803000075a7 */ /* 0x0022a400080011ff */
[----:B--2---:R-:W-:Y:S05]  /*96c0*/  @!P0 NANOSLEEP.SYNCS 0x989680 ;  /* 0x009896800000895d */ /* 0x004fea0003900000 */
[----:B------:R-:W2:Y:S02]  /*96d0*/  @!P0 SYNCS.PHASECHK.TRANS64 P0, [R0+URZ+0xc8], R3 ;  /* 0x0000c803000085a7 */ /* 0x000ea400080010ff */
[----:B--2---:R-:W-:Y:S05]  /*96e0*/  @!P0 BRA `(.L_x_153) ;  /* 0xfffffffc00f08947 */ /* 0x004fea000383ffff */
[----:B------:R-:W-:Y:S05]  /*96f0*/  BRA `(.L_x_34) ;  /* 0xffffff88005c7947 */ /* 0x000fea000383ffff */
.L_x_40:
[----:B-1----:R1:W2:Y:S02]  /*9700*/  SYNCS.PHASECHK.TRANS64.TRYWAIT P0, [R3+URZ+0x1d0], R0 ;  /* 0x0001d000030075a7 */ /* 0x0022a400080011ff */
[----:B--2---:R-:W-:Y:S05]  /*9710*/  @!P0 NANOSLEEP.SYNCS 0x989680 ;  /* 0x009896800000895d */ /* 0x004fea0003900000 */
[----:B------:R-:W2:Y:S02]  /*9720*/  @!P0 SYNCS.PHASECHK.TRANS64 P0, [R3+URZ+0x1d0], R0 ;  /* 0x0001d000030085a7 */ /* 0x000ea400080010ff */
[----:B--2---:R-:W-:Y:S05]  /*9730*/  @!P0 BRA `(.L_x_40) ;  /* 0xfffffffc00f08947 */ /* 0x004fea000383ffff */
[----:B------:R-:W-:Y:S05]  /*9740*/  BRA `(.L_x_154) ;  /* 0xffffff8800fc7947 */ /* 0x000fea000383ffff */
.L_x_44:
[----:B-1----:R-:W-:-:S07]  /*9750*/  MOV R0, UR4 ;  /* 0x0000000400007c02 */ /* 0x002fce0008000f00 */
.L_x_155:
[----:B-1----:R1:W2:Y:S02]  /*9760*/  SYNCS.PHASECHK.TRANS64.TRYWAIT P0, [R0+URZ], R3 ;  /* 0x00000003000075a7 */ /* 0x0022a400080011ff */
[----:B--2---:R-:W-:Y:S05]  /*9770*/  @!P0 NANOSLEEP.SYNCS 0x989680 ;  /* 0x009896800000895d */ /* 0x004fea0003900000 */
[----:B------:R-:W2:Y:S02]  /*9780*/  @!P0 SYNCS.PHASECHK.TRANS64 P0, [R0+URZ], R3 ;  /* 0x00000003000085a7 */ /* 0x000ea400080010ff */
[----:B--2---:R-:W-:Y:S05]  /*9790*/  @!P0 BRA `(.L_x_155) ;  /* 0xfffffffc00f08947 */ /* 0x004fea000383ffff */
[----:B------:R-:W-:Y:S05]  /*97a0*/  BRA `(.L_x_156) ;  /* 0xffffff9000a47947 */ /* 0x000fea000383ffff */
.L_x_45:
[----:B------:R-:W-:-:S07]  /*97b0*/  MOV R0, UR5 ;  /* 0x0000000500007c02 */ /* 0x000fce0008000f00 */
.L_x_157:
[----:B-1----:R1:W2:Y:S02]  /*97c0*/  SYNCS.PHASECHK.TRANS64.TRYWAIT P0, [R0+URZ], R3 ;  /* 0x00000003000075a7 */ /* 0x0022a400080011ff */
[----:B--2---:R-:W-:Y:S05]  /*97d0*/  @!P0 NANOSLEEP.SYNCS 0x989680 ;  /* 0x009896800000895d */ /* 0x004fea0003900000 */
[----:B------:R-:W2:Y:S02]  /*97e0*/  @!P0 SYNCS.PHASECHK.TRANS64 P0, [R0+URZ], R3 ;  /* 0x00000003000085a7 */ /* 0x000ea400080010ff */
[----:B--2---:R-:W-:Y:S05]  /*97f0*/  @!P0 BRA `(.L_x_157) ;  /* 0xfffffffc00f08947 */ /* 0x004fea000383ffff */
[----:B------:R-:W-:Y:S05]  /*9800*/  BRA `(.L_x_158) ;  /* 0xffffff9000b07947 */ /* 0x000fea000383ffff */
.L_x_46:
[----:B------:R-:W-:-:S07]  /*9810*/  MOV R0, UR5 ;  /* 0x0000000500007c02 */ /* 0x000fce0008000f00 */
.L_x_159:
[----:B-1----:R1:W2:Y:S02]  /*9820*/  SYNCS.PHASECHK.TRANS64.TRYWAIT P0, [R0+URZ], R3 ;  /* 0x00000003000075a7 */ /* 0x0022a400080011ff */
[----:B--2---:R-:W-:Y:S05]  /*9830*/  @!P0 NANOSLEEP.SYNCS 0x989680 ;  /* 0x009896800000895d */ /* 0x004fea0003900000 */
[----:B------:R-:W2:Y:S02]  /*9840*/  @!P0 SYNCS.PHASECHK.TRANS64 P0, [R0+URZ], R3 ;  /* 0x00000003000085a7 */ /* 0x000ea400080010ff */
[----:B--2---:R-:W-:Y:S05]  /*9850*/  @!P0 BRA `(.L_x_159) ;  /* 0xfffffffc00f08947 */ /* 0x004fea000383ffff */
[----:B------:R-:W-:Y:S05]  /*9860*/  BRA `(.L_x_160) ;  /* 0xffffff9000bc7947 */ /* 0x000fea000383ffff */
.L_x_47:
[----:B------:R-:W-:-:S07]  /*9870*/  MOV R0, UR5 ;  /* 0x0000000500007c02 */ /* 0x000fce0008000f00 */
.L_x_161:
[----:B-1----:R1:W2:Y:S02]  /*9880*/  SYNCS.PHASECHK.TRANS64.TRYWAIT P0, [R0+URZ], R3 ;  /* 0x00000003000075a7 */ /* 0x0022a400080011ff */
[----:B--2---:R-:W-:Y:S05]  /*9890*/  @!P0 NANOSLEEP.SYNCS 0x989680 ;  /* 0x009896800000895d */ /* 0x004fea0003900000 */
[----:B------:R-:W2:Y:S02]  /*98a0*/  @!P0 SYNCS.PHASECHK.TRANS64 P0, [R0+URZ], R3 ;  /* 0x00000003000085a7 */ /* 0x000ea400080010ff */
[----:B--2---:R-:W-:Y:S05]  /*98b0*/  @!P0 BRA `(.L_x_161) ;  /* 0xfffffffc00f08947 */ /* 0x004fea000383ffff */
[----:B------:R-:W-:Y:S05]  /*98c0*/  BRA `(.L_x_162) ;  /* 0xffffff9000c87947 */ /* 0x000fea000383ffff */
.L_x_48:
[----:B------:R-:W-:-:S07]  /*98d0*/  MOV R0, UR5 ;  /* 0x0000000500007c02 */ /* 0x000fce0008000f00 */
.L_x_163:
[----:B-1----:R1:W2:Y:S02]  /*98e0*/  SYNCS.PHASECHK.TRANS64.TRYWAIT P0, [R0+URZ], R3 ;  /* 0x00000003000075a7 */ /* 0x0022a400080011ff */
[----:B--2---:R-:W-:Y:S05]  /*98f0*/  @!P0 NANOSLEEP.SYNCS 0x989680 ;  /* 0x009896800000895d */ /* 0x004fea0003900000 */
[----:B------:R-:W2:Y:S02]  /*9900*/  @!P0 SYNCS.PHASECHK.TRANS64 P0, [R0+URZ], R3 ;  /* 0x00000003000085a7 */ /* 0x000ea400080010ff */
[----:B--2---:R-:W-:Y:S05]  /*9910*/  @!P0 BRA `(.L_x_163) ;  /* 0xfffffffc00f08947 */ /* 0x004fea000383ffff */
[----:B------:R-:W-:Y:S05]  /*9920*/  BRA `(.L_x_164) ;  /* 0xffffff9000d47947 */ /* 0x000fea000383ffff */
.L_x_49:
[----:B------:R-:W-:-:S07]  /*9930*/  MOV R0, UR5 ;  /* 0x0000000500007c02 */ /* 0x000fce0008000f00 */
.L_x_165:
[----:B-1----:R1:W2:Y:S02]  /*9940*/  SYNCS.PHASECHK.TRANS64.TRYWAIT P0, [R0+URZ], R3 ;  /* 0x00000003000075a7 */ /* 0x0022a400080011ff */
[----:B--2---:R-:W-:Y:S05]  /*9950*/  @!P0 NANOSLEEP.SYNCS 0x989680 ;  /* 0x009896800000895d */ /* 0x004fea0003900000 */
[----:B------:R-:W2:Y:S02]  /*9960*/  @!P0 SYNCS.PHASECHK.TRANS64 P0, [R0+URZ], R3 ;  /* 0x00000003000085a7 */ /* 0x000ea400080010ff */
[----:B--2---:R-:W-:Y:S05]  /*9970*/  @!P0 BRA `(.L_x_165) ;  /* 0xfffffffc00f08947 */ /* 0x004fea000383ffff */
[----:B------:R-:W-:Y:S05]  /*9980*/  BRA `(.L_x_166) ;  /* 0xffffff9000e07947 */ /* 0x000fea000383ffff */
.L_x_50:
[----:B------:R-:W-:-:S07]  /*9990*/  MOV R0, UR5 ;  /* 0x0000000500007c02 */ /* 0x000fce0008000f00 */
.L_x_167:
[----:B-1----:R1:W2:Y:S02]  /*99a0*/  SYNCS.PHASECHK.TRANS64.TRYWAIT P0, [R0+URZ], R3 ;  /* 0x00000003000075a7 */ /* 0x0022a400080011ff */
[----:B--2---:R-:W-:Y:S05]  /*99b0*/  @!P0 NANOSLEEP.SYNCS 0x989680 ;  /* 0x009896800000895d */ /* 0x004fea0003900000 */
[----:B------:R-:W2:Y:S02]  /*99c0*/  @!P0 SYNCS.PHASECHK.TRANS64 P0, [R0+URZ], R3 ;  /* 0x00000003000085a7 */ /* 0x000ea400080010ff */
[----:B--2---:R-:W-:Y:S05]  /*99d0*/  @!P0 BRA `(.L_x_167) ;  /* 0xfffffffc00f08947 */ /* 0x004fea000383ffff */
[----:B------:R-:W-:Y:S05]  /*99e0*/  BRA `(.L_x_168) ;  /* 0xffffff9000ec7947 */ /* 0x000fea000383ffff */
.L_x_51:
[----:B------:R-:W-:-:S07]  /*99f0*/  MOV R0, UR5 ;  /* 0x0000000500007c02 */ /* 0x000fce0008000f00 */
.L_x_169:
[----:B-1----:R1:W2:Y:S02]  /*9a00*/  SYNCS.PHASECHK.TRANS64.TRYWAIT P0, [R0+URZ], R3 ;  /* 0x00000003000075a7 */ /* 0x0022a400080011ff */
[----:B--2---:R-:W-:Y:S05]  /*9a10*/  @!P0 NANOSLEEP.SYNCS 0x989680 ;  /* 0x009896800000895d */ /* 0x004fea0003900000 */
[----:B------:R-:W2:Y:S02]  /*9a20*/  @!P0 SYNCS.PHASECHK.TRANS64 P0, [R0+URZ], R3 ;  /* 0x00000003000085a7 */ /* 0x000ea400080010ff */
[----:B--2---:R-:W-:Y:S05]  /*9a30*/  @!P0 BRA `(.L_x_169) ;  /* 0xfffffffc00f08947 */ /* 0x004fea000383ffff */
[----:B------:R-:W-:Y:S05]  /*9a40*/  BRA `(.L_x_170) ;  /* 0xffffff9000f87947 */ /* 0x000fea000383ffff */
.L_x_52:
[----:B------:R-:W-:-:S07]  /*9a50*/  MOV R0, UR5 ;  /* 0x0000000500007c02 */ /* 0x000fce0008000f00 */
.L_x_171:
[----:B-1----:R1:W2:Y:S02]  /*9a60*/  SYNCS.PHASECHK.TRANS64.TRYWAIT P0, [R0+URZ], R3 ;  /* 0x00000003000075a7 */ /* 0x0022a400080011ff */
[----:B--2---:R-:W-:Y:S05]  /*9a70*/  @!P0 NANOSLEEP.SYNCS 0x989680 ;  /* 0x009896800000895d */ /* 0x004fea0003900000 */
[----:B------:R-:W2:Y:S02]  /*9a80*/  @!P0 SYNCS.PHASECHK.TRANS64 P0, [R0+URZ], R3 ;  /* 0x00000003000085a7 */ /* 0x000ea400080010ff */
[----:B--2---:R-:W-:Y:S05]  /*9a90*/  @!P0 BRA `(.L_x_171) ;  /* 0xfffffffc00f08947 */ /* 0x004fea000383ffff */
[----:B------:R-:W-:Y:S05]  /*9aa0*/  BRA `(.L_x_172) ;  /* 0xffffff9400047947 */ /* 0x000fea000383ffff */
.L_x_53:
[----:B------:R-:W-:-:S07]  /*9ab0*/  MOV R0, UR5 ;  /* 0x0000000500007c02 */ /* 0x000fce0008000f00 */
.L_x_173:
[----:B-1----:R1:W2:Y:S02]  /*9ac0*/  SYNCS.PHASECHK.TRANS64.TRYWAIT P0, [R0+URZ], R3 ;  /* 0x00000003000075a7 */ /* 0x0022a400080011ff */
[----:B--2---:R-:W-:Y:S05]  /*9ad0*/  @!P0 NANOSLEEP.SYNCS 0x989680 ;  /* 0x009896800000895d */ /* 0x004fea0003900000 */
[----:B------:R-:W2:Y:S02]  /*9ae0*/  @!P0 SYNCS.PHASECHK.TRANS64 P0, [R0+URZ], R3 ;  /* 0x00000003000085a7 */ /* 0x000ea400080010ff */
[----:B--2---:R-:W-:Y:S05]  /*9af0*/  @!P0 BRA `(.L_x_173) ;  /* 0xfffffffc00f08947 */ /* 0x004fea000383ffff */
[----:B------:R-:W-:Y:S05]  /*9b00*/  BRA `(.L_x_174) ;  /* 0xffffff9400107947 */ /* 0x000fea000383ffff */
.L_x_54:
[----:B------:R-:W-:-:S07]  /*9b10*/  MOV R0, UR5 ;  /* 0x0000000500007c02 */ /* 0x000fce0008000f00 */
.L_x_175:
[----:B-1----:R1:W2:Y:S02]  /*9b20*/  SYNCS.PHASECHK.TRANS64.TRYWAIT P0, [R0+URZ], R3 ;  /* 0x00000003000075a7 */ /* 0x0022a400080011ff */
[----:B--2---:R-:W-:Y:S05]  /*9b30*/  @!P0 NANOSLEEP.SYNCS 0x989680 ;  /* 0x009896800000895d */ /* 0x004fea0003900000 */
[----:B------:R-:W2:Y:S02]  /*9b40*/  @!P0 SYNCS.PHASECHK.TRANS64 P0, [R0+URZ], R3 ;  /* 0x00000003000085a7 */ /* 0x000ea400080010ff */
[----:B--2---:R-:W-:Y:S05]  /*9b50*/  @!P0 BRA `(.L_x_175) ;  /* 0xfffffffc00f08947 */ /* 0x004fea000383ffff */
[----:B------:R-:W-:Y:S05]  /*9b60*/  BRA `(.L_x_176) ;  /* 0xffffff94001c7947 */ /* 0x000fea000383ffff */
.L_x_55:
[----:B------:R-:W-:-:S07]  /*9b70*/  MOV R0, UR5 ;  /* 0x0000000500007c02 */ /* 0x000fce0008000f00 */
.L_x_177:
[----:B-1----:R1:W2:Y:S02]  /*9b80*/  SYNCS.PHASECHK.TRANS64.TRYWAIT P0, [R0+URZ], R3 ;  /* 0x00000003000075a7 */ /* 0x0022a400080011ff */
[----:B--2---:R-:W-:Y:S05]  /*9b90*/  @!P0 NANOSLEEP.SYNCS 0x989680 ;  /* 0x009896800000895d */ /* 0x004fea0003900000 */
[----:B------:R-:W2:Y:S02]  /*9ba0*/  @!P0 SYNCS.PHASECHK.TRANS64 P0, [R0+URZ], R3 ;  /* 0x00000003000085a7 */ /* 0x000ea400080010ff */
[----:B--2---:R-:W-:Y:S05]  /*9bb0*/  @!P0 BRA `(.L_x_177) ;  /* 0xfffffffc00f08947 */ /* 0x004fea000383ffff */
[----:B------:R-:W-:Y:S05]  /*9bc0*/  BRA `(.L_x_178) ;  /* 0xffffff9400287947 */ /* 0x000fea000383ffff */
.L_x_56:
[----:B------:R-:W-:-:S07]  /*9bd0*/  MOV R0, UR5 ;  /* 0x0000000500007c02 */ /* 0x000fce0008000f00 */
.L_x_179:
[----:B-1----:R1:W2:Y:S02]  /*9be0*/  SYNCS.PHASECHK.TRANS64.TRYWAIT P0, [R0+URZ], R3 ;  /* 0x00000003000075a7 */ /* 0x0022a400080011ff */
[----:B--2---:R-:W-:Y:S05]  /*9bf0*/  @!P0 NANOSLEEP.SYNCS 0x989680 ;  /* 0x009896800000895d */ /* 0x004fea0003900000 */
[----:B------:R-:W2:Y:S02]  /*9c00*/  @!P0 SYNCS.PHASECHK.TRANS64 P0, [R0+URZ], R3 ;  /* 0x00000003000085a7 */ /* 0x000ea400080010ff */
[----:B--2---:R-:W-:Y:S05]  /*9c10*/  @!P0 BRA `(.L_x_179) ;  /* 0xfffffffc00f08947 */ /* 0x004fea000383ffff */
[----:B------:R-:W-:Y:S05]  /*9c20*/  BRA `(.L_x_180) ;  /* 0xffffff9400347947 */ /* 0x000fea000383ffff */
.L_x_57:
[----:B------:R-:W-:-:S07]  /*9c30*/  MOV R0, UR5 ;  /* 0x0000000500007c02 */ /* 0x000fce0008000f00 */
.L_x_181:
[----:B-1----:R1:W2:Y:S02]  /*9c40*/  SYNCS.PHASECHK.TRANS64.TRYWAIT P0, [R0+URZ], R3 ;  /* 0x00000003000075a7 */ /* 0x0022a400080011ff */
[----:B--2---:R-:W-:Y:S05]  /*9c50*/  @!P0 NANOSLEEP.SYNCS 0x989680 ;  /* 0x009896800000895d */ /* 0x004fea0003900000 */
[----:B------:R-:W2:Y:S02]  /*9c60*/  @!P0 SYNCS.PHASECHK.TRANS64 P0, [R0+URZ], R3 ;  /* 0x00000003000085a7 */ /* 0x000ea400080010ff */
[----:B--2---:R-:W-:Y:S05]  /*9c70*/  @!P0 BRA `(.L_x_181) ;  /* 0xfffffffc00f08947 */ /* 0x004fea000383ffff */
[----:B------:R-:W-:Y:S05]  /*9c80*/  BRA `(.L_x_182) ;  /* 0xffffff9400407947 */ /* 0x000fea000383ffff */
.L_x_58:
[----:B------:R-:W-:-:S07]  /*9c90*/  MOV R0, UR5 ;  /* 0x0000000500007c02 */ /* 0x000fce0008000f00 */
.L_x_183:
[----:B-1----:R1:W2:Y:S02]  /*9ca0*/  SYNCS.PHASECHK.TRANS64.TRYWAIT P0, [R0+URZ], R3 ;  /* 0x00000003000075a7 */ /* 0x0022a400080011ff */
[----:B--2---:R-:W-:Y:S05]  /*9cb0*/  @!P0 NANOSLEEP.SYNCS 0x989680 ;  /* 0x009896800000895d */ /* 0x004fea0003900000 */
[----:B------:R-:W2:Y:S02]  /*9cc0*/  @!P0 SYNCS.PHASECHK.TRANS64 P0, [R0+URZ], R3 ;  /* 0x00000003000085a7 */ /* 0x000ea400080010ff */
[----:B--2---:R-:W-:Y:S05]  /*9cd0*/  @!P0 BRA `(.L_x_183) ;  /* 0xfffffffc00f08947 */ /* 0x004fea000383ffff */
[----:B------:R-:W-:Y:S05]  /*9ce0*/  BRA `(.L_x_184) ;  /* 0xffffff94004c7947 */ /* 0x000fea000383ffff */
.L_x_59:
[----:B------:R-:W-:-:S07]  /*9cf0*/  MOV R0, UR5 ;  /* 0x0000000500007c02 */ /* 0x000fce0008000f00 */
.L_x_185:
[----:B-1----:R1:W2:Y:S02]  /*9d00*/  SYNCS.PHASECHK.TRANS64.TRYWAIT P0, [R0+URZ], R3 ;  /* 0x00000003000075a7 */ /* 0x0022a400080011ff */
[----:B--2---:R-:W-:Y:S05]  /*9d10*/  @!P0 NANOSLEEP.SYNCS 0x989680 ;  /* 0x009896800000895d */ /* 0x004fea0003900000 */
[----:B------:R-:W2:Y:S02]  /*9d20*/  @!P0 SYNCS.PHASECHK.TRANS64 P0, [R0+URZ], R3 ;  /* 0x00000003000085a7 */ /* 0x000ea400080010ff */
[----:B--2---:R-:W-:Y:S05]  /*9d30*/  @!P0 BRA `(.L_x_185) ;  /* 0xfffffffc00f08947 */ /* 0x004fea000383ffff */
[----:B------:R-:W-:Y:S05]  /*9d40*/  BRA `(.L_x_186) ;  /* 0xffffff9400587947 */ /* 0x000fea000383ffff */
.L_x_60:
[----:B------:R-:W-:-:S07]  /*9d50*/  MOV R0, UR5 ;  /* 0x0000000500007c02 */ /* 0x000fce0008000f00 */
.L_x_187:
[----:B-1----:R1:W2:Y:S02]  /*9d60*/  SYNCS.PHASECHK.TRANS64.TRYWAIT P0, [R0+URZ], R3 ;  /* 0x00000003000075a7 */ /* 0x0022a400080011ff */
[----:B--2---:R-:W-:Y:S05]  /*9d70*/  @!P0 NANOSLEEP.SYNCS 0x989680 ;  /* 0x009896800000895d */ /* 0x004fea0003900000 */
[----:B------:R-:W2:Y:S02]  /*9d80*/  @!P0 SYNCS.PHASECHK.TRANS64 P0, [R0+URZ], R3 ;  /* 0x00000003000085a7 */ /* 0x000ea400080010ff */
[----:B--2---:R-:W-:Y:S05]  /*9d90*/  @!P0 BRA `(.L_x_187) ;  /* 0xfffffffc00f08947 */ /* 0x004fea000383ffff */
[----:B------:R-:W-:Y:S05]  /*9da0*/  BRA `(.L_x_188) ;  /* 0xffffff9400647947 */ /* 0x000fea000383ffff */
.L_x_61:
[----:B------:R-:W-:-:S07]  /*9db0*/  MOV R0, UR5 ;  /* 0x0000000500007c02 */ /* 0x000fce0008000f00 */
.L_x_189:
[----:B-1----:R1:W2:Y:S02]  /*9dc0*/  SYNCS.PHASECHK.TRANS64.TRYWAIT P0, [R0+URZ], R3 ;  /* 0x00000003000075a7 */ /* 0x0022a400080011ff */
[----:B--2---:R-:W-:Y:S05]  /*9dd0*/  @!P0 NANOSLEEP.SYNCS 0x989680 ;  /* 0x009896800000895d */ /* 0x004fea0003900000 */
[----:B------:R-:W2:Y:S02]  /*9de0*/  @!P0 SYNCS.PHASECHK.TRANS64 P0, [R0+URZ], R3 ;  /* 0x00000003000085a7 */ /* 0x000ea400080010ff */
[----:B--2---:R-:W-:Y:S05]  /*9df0*/  @!P0 BRA `(.L_x_189) ;  /* 0xfffffffc00f08947 */ /* 0x004fea000383ffff */
[----:B------:R-:W-:Y:S05]  /*9e00*/  BRA `(.L_x_190) ;  /* 0xffffff9400707947 */ /* 0x000fea000383ffff */
.L_x_62:
[----:B------:R-:W-:-:S07]  /*9e10*/  MOV R0, UR5 ;  /* 0x0000000500007c02 */ /* 0x000fce0008000f00 */
.L_x_191:
[----:B-1----:R1:W2:Y:S02]  /*9e20*/  SYNCS.PHASECHK.TRANS64.TRYWAIT P0, [R0+URZ], R3 ;  /* 0x00000003000075a7 */ /* 0x0022a400080011ff */
[----:B--2---:R-:W-:Y:S05]  /*9e30*/  @!P0 NANOSLEEP.SYNCS 0x989680 ;  /* 0x009896800000895d */ /* 0x004fea0003900000 */
[----:B------:R-:W2:Y:S02]  /*9e40*/  @!P0 SYNCS.PHASECHK.TRANS64 P0, [R0+URZ], R3 ;  /* 0x00000003000085a7 */ /* 0x000ea400080010ff */
[----:B--2---:R-:W-:Y:S05]  /*9e50*/  @!P0 BRA `(.L_x_191) ;  /* 0xfffffffc00f08947 */ /* 0x004fea000383ffff */
[----:B------:R-:W-:Y:S05]  /*9e60*/  BRA `(.L_x_192) ;  /* 0xffffff94007c7947 */ /* 0x000fea000383ffff */
.L_x_63:
[----:B------:R-:W-:-:S07]  /*9e70*/  MOV R0, UR5 ;  /* 0x0000000500007c02 */ /* 0x000fce0008000f00 */
.L_x_193:
[----:B-1----:R1:W2:Y:S02]  /*9e80*/  SYNCS.PHASECHK.TRANS64.TRYWAIT P0, [R0+URZ], R3 ;  /* 0x00000003000075a7 */ /* 0x0022a400080011ff */
[----:B--2---:R-:W-:Y:S05]  /*9e90*/  @!P0 NANOSLEEP.SYNCS 0x989680 ;  /* 0x009896800000895d */ /* 0x004fea0003900000 */
[----:B------:R-:W2:Y:S02]  /*9ea0*/  @!P0 SYNCS.PHASECHK.TRANS64 P0, [R0+URZ], R3 ;  /* 0x00000003000085a7 */ /* 0x000ea400080010ff */
[----:B--2---:R-:W-:Y:S05]  /*9eb0*/  @!P0 BRA `(.L_x_193) ;  /* 0xfffffffc00f08947 */ /* 0x004fea000383ffff */
[----:B------:R-:W-:Y:S05]  /*9ec0*/  BRA `(.L_x_194) ;  /* 0xffffff9400887947 */ /* 0x000fea000383ffff */
.L_x_64:
[----:B------:R-:W-:-:S07]  /*9ed0*/  MOV R0, UR5 ;  /* 0x0000000500007c02 */ /* 0x000fce0008000f00 */
.L_x_195:
[----:B-1----:R1:W2:Y:S02]  /*9ee0*/  SYNCS.PHASECHK.TRANS64.TRYWAIT P0, [R0+URZ], R3 ;  /* 0x00000003000075a7 */ /* 0x0022a400080011ff */
[----:B--2---:R-:W-:Y:S05]  /*9ef0*/  @!P0 NANOSLEEP.SYNCS 0x989680 ;  /* 0x009896800000895d */ /* 0x004fea0003900000 */
[----:B------:R-:W2:Y:S02]  /*9f00*/  @!P0 SYNCS.PHASECHK.TRANS64 P0, [R0+URZ], R3 ;  /* 0x00000003000085a7 */ /* 0x000ea400080010ff */
[----:B--2---:R-:W-:Y:S05]  /*9f10*/  @!P0 BRA `(.L_x_195) ;  /* 0xfffffffc00f08947 */ /* 0x004fea000383ffff */
[----:B------:R-:W-:Y:S05]  /*9f20*/  BRA `(.L_x_196) ;  /* 0xffffff9400947947 */ /* 0x000fea000383ffff */
.L_x_65:
[----:B------:R-:W-:-:S07]  /*9f30*/  MOV R0, UR5 ;  /* 0x0000000500007c02 */ /* 0x000fce0008000f00 */
.L_x_197:
[----:B-1----:R1:W2:Y:S02]  /*9f40*/  SYNCS.PHASECHK.TRANS64.TRYWAIT P0, [R0+URZ], R3 ;  /* 0x00000003000075a7 */ /* 0x0022a400080011ff */
[----:B--2---:R-:W-:Y:S05]  /*9f50*/  @!P0 NANOSLEEP.SYNCS 0x989680 ;  /* 0x009896800000895d */ /* 0x004fea0003900000 */
[----:B------:R-:W2:Y:S02]  /*9f60*/  @!P0 SYNCS.PHASECHK.TRANS64 P0, [R0+URZ], R3 ;  /* 0x00000003000085a7 */ /* 0x000ea400080010ff */
[----:B--2---:R-:W-:Y:S05]  /*9f70*/  @!P0 BRA `(.L_x_197) ;  /* 0xfffffffc00f08947 */ /* 0x004fea000383ffff */
[----:B------:R-:W-:Y:S05]  /*9f80*/  BRA `(.L_x_198) ;  /* 0xffffff9400a07947 */ /* 0x000fea000383ffff */
.L_x_66:
[----:B------:R-:W-:-:S07]  /*9f90*/  MOV R0, UR5 ;  /* 0x0000000500007c02 */ /* 0x000fce0008000f00 */
.L_x_199:
[----:B-1----:R1:W2:Y:S02]  /*9fa0*/  SYNCS.PHASECHK.TRANS64.TRYWAIT P0, [R0+URZ], R3 ;  /* 0x00000003000075a7 */ /* 0x0022a400080011ff */
[----:B--2---:R-:W-:Y:S05]  /*9fb0*/  @!P0 NANOSLEEP.SYNCS 0x989680 ;  /* 0x009896800000895d */ /* 0x004fea0003900000 */
[----:B------:R-:W2:Y:S02]  /*9fc0*/  @!P0 SYNCS.PHASECHK.TRANS64 P0, [R0+URZ], R3 ;  /* 0x00000003000085a7 */ /* 0x000ea400080010ff */
[----:B--2---:R-:W-:Y:S05]  /*9fd0*/  @!P0 BRA `(.L_x_199) ;  /* 0xfffffffc00f08947 */ /* 0x004fea000383ffff */
[----:B------:R-:W-:Y:S05]  /*9fe0*/  BRA `(.L_x_200) ;  /* 0xffffff9400ac7947 */ /* 0x000fea000383ffff */
.L_x_67:
[----:B------:R-:W-:-:S07]  /*9ff0*/  MOV R0, UR5 ;  /* 0x0000000500007c02 */ /* 0x000fce0008000f00 */
.L_x_201:
[----:B-1----:R1:W2:Y:S02]  /*a000*/  SYNCS.PHASECHK.TRANS64.TRYWAIT P0, [R0+URZ], R3 ;  /* 0x00000003000075a7 */ /* 0x0022a400080011ff */
[----:B--2---:R-:W-:Y:S05]  /*a010*/  @!P0 NANOSLEEP.SYNCS 0x989680 ;  /* 0x009896800000895d */ /* 0x004fea0003900000 */
[----:B------:R-:W2:Y:S02]  /*a020*/  @!P0 SYNCS.PHASECHK.TRANS64 P0, [R0+URZ], R3 ;  /* 0x00000003000085a7 */ /* 0x000ea400080010ff */
[----:B--2---:R-:W-:Y:S05]  /*a030*/  @!P0 BRA `(.L_x_201) ;  /* 0xfffffffc00f08947 */ /* 0x004fea000383ffff */
[----:B------:R-:W-:Y:S05]  /*a040*/  BRA `(.L_x_202) ;  /* 0xffffff9400b87947 */ /* 0x000fea000383ffff */
.L_x_70:
[----:B-1----:R1:W2:Y:S02]  /*a050*/  SYNCS.PHASECHK.TRANS64.TRYWAIT P0, [R2+URZ+0x230], R5 ;  /* 0x00023005020075a7 */ /* 0x0022a400080011ff */
[----:B--2---:R-:W-:Y:S05]  /*a060*/  @!P0 NANOSLEEP.SYNCS 0x989680 ;  /* 0x009896800000895d */ /* 0x004fea0003900000 */
[----:B------:R-:W2:Y:S02]  /*a070*/  @!P0 SYNCS.PHASECHK.TRANS64 P0, [R2+URZ+0x230], R5 ;  /* 0x00023005020085a7 */ /* 0x000ea400080010ff */
[----:B--2---:R-:W-:Y:S05]  /*a080*/  @!P0 BRA `(.L_x_70) ;  /* 0xfffffffc00f08947 */ /* 0x004fea000383ffff */
[----:B------:R-:W-:Y:S05]  /*a090*/  BRA `(.L_x_203) ;  /* 0xffffff98001c7947 */ /* 0x000fea000383ffff */
.L_x_71:
[----:B------:R-:W-:-:S07]  /*a0a0*/  MOV R2, UR4 ;  /* 0x0000000400027c02 */ /* 0x000fce0008000f00 */
.L_x_204:
[----:B-1----:R1:W2:Y:S02]  /*a0b0*/  SYNCS.PHASECHK.TRANS64.TRYWAIT P0, [R2+URZ+0x1e0], R5 ;  /* 0x0001e005020075a7 */ /* 0x0022a400080011ff */
[----:B--2---:R-:W-:Y:S05]  /*a0c0*/  @!P0 NANOSLEEP.SYNCS 0x989680 ;  /* 0x009896800000895d */ /* 0x004fea0003900000 */
[----:B------:R-:W2:Y:S02]  /*a0d0*/  @!P0 SYNCS.PHASECHK.TRANS64 P0, [R2+URZ+0x1e0], R5 ;  /* 0x0001e005020085a7 */ /* 0x000ea400080010ff */
[----:B--2---:R-:W-:Y:S05]  /*a0e0*/  @!P0 BRA `(.L_x_204) ;  /* 0xfffffffc00f08947 */ /* 0x004fea000383ffff */
[----:B------:R-:W-:Y:S05]  /*a0f0*/  BRA `(.L_x_205) ;  /* 0xffffff98002c7947 */ /* 0x000fea000383ffff */
.L_x_72:
[----:B-1----:R1:W2:Y:S02]  /*a100*/  SYNCS.PHASECHK.TRANS64.TRYWAIT P1, [R2+URZ+0x1d0], R5 ;  /* 0x0001d005020075a7 */ /* 0x0022a400080211ff */
[----:B--2---:R-:W-:Y:S05]  /*a110*/  @!P1 NANOSLEEP.SYNCS 0x989680 ;  /* 0x009896800000995d */ /* 0x004fea0003900000 */
[----:B------:R-:W2:Y:S02]  /*a120*/  @!P1 SYNCS.PHASECHK.TRANS64 P1, [R2+URZ+0x1d0], R5 ;  /* 0x0001d005020095a7 */ /* 0x000ea400080210ff */
[----:B--2---:R-:W-:Y:S05]  /*a130*/  @!P1 BRA `(.L_x_72) ;  /* 0xfffffffc00f09947 */ /* 0x004fea000383ffff */
[----:B------:R-:W-:Y:S05]  /*a140*/  BRA `(.L_x_206) ;  /* 0xffffff98005c7947 */ /* 0x000fea000383ffff */
.L_x_75:
[----:B------:R-:W-:-:S07]  /*a150*/  MOV R0, UR4 ;  /* 0x0000000400007c02 */ /* 0x000fce0008000f00 */
.L_x_207:
[----:B-1----:R1:W2:Y:S02]  /*a160*/  SYNCS.PHASECHK.TRANS64.TRYWAIT P0, [R0+URZ+0x1e0], R3 ;  /* 0x0001e003000075a7 */ /* 0x0022a400080011ff */
[----:B--2---:R-:W-:Y:S05]  /*a170*/  @!P0 NANOSLEEP.SYNCS 0x989680 ;  /* 0x009896800000895d */ /* 0x004fea0003900000 */
[----:B------:R-:W2:Y:S02]  /*a180*/  @!P0 SYNCS.PHASECHK.TRANS64 P0, [R0+URZ+0x1e0], R3 ;  /* 0x0001e003000085a7 */ /* 0x000ea400080010ff */
[----:B--2---:R-:W-:Y:S05]  /*a190*/  @!P0 BRA `(.L_x_207) ;  /* 0xfffffffc00f08947 */ /* 0x004fea000383ffff */
[----:B------:R-:W-:Y:S05]  /*a1a0*/  BRA `(.L_x_74) ;  /* 0xffffff9800b07947 */ /* 0x000fea000383ffff */
.L_x_82:
[----:B-1----:R1:W2:Y:S02]  /*a1b0*/  SYNCS.PHASECHK.TRANS64.TRYWAIT P1, [R0+URZ+0x1d0], R5 ;  /* 0x0001d005000075a7 */ /* 0x0022a400080211ff */
[----:B--2---:R-:W-:Y:S05]  /*a1c0*/  @!P1 NANOSLEEP.SYNCS 0x989680 ;  /* 0x009896800000995d */ /* 0x004fea0003900000 */
[----:B------:R-:W2:Y:S02]  /*a1d0*/  @!P1 SYNCS.PHASECHK.TRANS64 P1, [R0+URZ+0x1d0], R5 ;  /* 0x0001d005000095a7 */ /* 0x000ea400080210ff */
[----:B--2---:R-:W-:Y:S05]  /*a1e0*/  @!P1 BRA `(.L_x_82) ;  /* 0xfffffffc00f09947 */ /* 0x004fea000383ffff */
[----:B------:R-:W-:Y:S05]  /*a1f0*/  BRA `(.L_x_208) ;  /* 0xffffffa000107947 */ /* 0x000fea000383ffff */
.L_x_83:
[----:B------:R-:W-:-:S07]  /*a200*/  MOV R3, UR19 ;  /* 0x0000001300037c02 */ /* 0x000fce0008000f00 */
.L_x_209:
[----:B-1----:R1:W2:Y:S02]  /*a210*/  SYNCS.PHASECHK.TRANS64.TRYWAIT P0, [R3+URZ+0x210], R0 ;  /* 0x00021000030075a7 */ /* 0x0022a400080011ff */
[----:B--2---:R-:W-:Y:S05]  /*a220*/  @!P0 NANOSLEEP.SYNCS 0x989680 ;  /* 0x009896800000895d */ /* 0x004fea0003900000 */
[----:B------:R-:W2:Y:S02]  /*a230*/  @!P0 SYNCS.PHASECHK.TRANS64 P0, [R3+URZ+0x210], R0 ;  /* 0x00021000030085a7 */ /* 0x000ea400080010ff */
[----:B--2---:R-:W-:Y:S05]  /*a240*/  @!P0 BRA `(.L_x_209) ;  /* 0xfffffffc00f08947 */ /* 0x004fea000383ffff */
[----:B------:R-:W-:Y:S05]  /*a250*/  BRA `(.L_x_210) ;  /* 0xffffffa000447947 */ /* 0x000fea000383ffff */
.L_x_86:
[----:B------:R-:W-:Y:S07]  /*a260*/  MOV R0, UR7 ;  /* 0x0000000700007c02 */ /* 0x000fee0008000f00 */
.L_x_211:
[----:B-1----:R1:W2:Y:S02]  /*a270*/  SYNCS.PHASECHK.TRANS64.TRYWAIT P0, [R0+URZ], R3 ;  /* 0x00000003000075a7 */ /* 0x0022a400080011ff */
[----:B--2---:R-:W-:Y:S05]  /*a280*/  @!P0 NANOSLEEP.SYNCS 0x989680 ;  /* 0x009896800000895d */ /* 0x004fea0003900000 */
[----:B------:R-:W2:Y:S02]  /*a290*/  @!P0 SYNCS.PHASECHK.TRANS64 P0, [R0+URZ], R3 ;  /* 0x00000003000085a7 */ /* 0x000ea400080010ff */
[----:B--2---:R-:W-:Y:S05]  /*a2a0*/  @!P0 BRA `(.L_x_211) ;  /* 0xfffffffc00f08947 */ /* 0x004fea000383ffff */
[----:B------:R-:W-:Y:S05]  /*a2b0*/  BRA `(.L_x_85) ;  /* 0xffffffa000787947 */ /* 0x000fea000383ffff */
.L_x_89:
[----:B------:R-:W-:-:S07]  /*a2c0*/  MOV R0, UR4 ;  /* 0x0000000400007c02 */ /* 0x000fce0008000f00 */
.L_x_212:
[----:B--2---:R2:W4:Y:S02]  /*a2d0*/  SYNCS.PHASECHK.TRANS64.TRYWAIT P0, [R0+URZ], R3 ;  /* 0x00000003000075a7 */ /* 0x00452400080011ff */
[----:B----4-:R-:W-:Y:S05]  /*a2e0*/  @!P0 NANOSLEEP.SYNCS 0x989680 ;  /* 0x009896800000895d */ /* 0x010fea0003900000 */
[----:B------:R-:W4:Y:S02]  /*a2f0*/  @!P0 SYNCS.PHASECHK.TRANS64 P0, [R0+URZ], R3 ;  /* 0x00000003000085a7 */ /* 0x000f2400080010ff */
[----:B----4-:R-:W-:Y:S05]  /*a300*/  @!P0 BRA `(.L_x_212) ;  /* 0xfffffffc00f08947 */ /* 0x010fea000383ffff */
[----:B------:R-:W-:Y:S05]  /*a310*/  BRA `(.L_x_213) ;  /* 0xffffffa400187947 */ /* 0x000fea000383ffff */
.L_x_90:
[----:B------:R-:W-:-:S07]  /*a320*/  MOV R0, UR5 ;  /* 0x0000000500007c02 */ /* 0x000fce0008000f00 */
.L_x_214:
[----:B-1----:R1:W2:Y:S02]  /*a330*/  SYNCS.PHASECHK.TRANS64.TRYWAIT P0, [R0+URZ], R3 ;  /* 0x00000003000075a7 */ /* 0x0022a400080011ff */
[----:B--2---:R-:W-:Y:S05]  /*a340*/  @!P0 NANOSLEEP.SYNCS 0x989680 ;  /* 0x009896800000895d */ /* 0x004fea0003900000 */
[----:B------:R-:W2:Y:S02]  /*a350*/  @!P0 SYNCS.PHASECHK.TRANS64 P0, [R0+URZ], R3 ;  /* 0x00000003000085a7 */ /* 0x000ea400080010ff */
[----:B--2---:R-:W-:Y:S05]  /*a360*/  @!P0 BRA `(.L_x_214) ;  /* 0xfffffffc00f08947 */ /* 0x004fea000383ffff */
[----:B------:R-:W-:Y:S05]  /*a370*/  BRA `(.L_x_215) ;  /* 0xffffffa400247947 */ /* 0x000fea000383ffff */
.L_x_91:
[----:B------:R-:W-:-:S07]  /*a380*/  MOV R0, UR5 ;  /* 0x0000000500007c02 */ /* 0x000fce0008000f00 */
.L_x_216:
[----:B-1----:R1:W2:Y:S02]  /*a390*/  SYNCS.PHASECHK.TRANS64.TRYWAIT P0, [R0+URZ], R3 ;  /* 0x00000003000075a7 */ /* 0x0022a400080011ff */
[----:B--2---:R-:W-:Y:S05]  /*a3a0*/  @!P0 NANOSLEEP.SYNCS 0x989680 ;  /* 0x009896800000895d */ /* 0x004fea0003900000 */
[----:B------:R-:W2:Y:S02]  /*a3b0*/  @!P0 SYNCS.PHASECHK.TRANS64 P0, [R0+URZ], R3 ;  /* 0x00000003000085a7 */ /* 0x000ea400080010ff */
[----:B--2---:R-:W-:Y:S05]  /*a3c0*/  @!P0 BRA `(.L_x_216) ;  /* 0xfffffffc00f08947 */ /* 0x004fea000383ffff */
[----:B------:R-:W-:Y:S05]  /*a3d0*/  BRA `(.L_x_217) ;  /* 0xffffffa400307947 */ /* 0x000fea000383ffff */
.L_x_92:
[----:B------:R-:W-:-:S07]  /*a3e0*/  MOV R0, UR4 ;  /* 0x0000000400007c02 */ /* 0x000fce0008000f00 */
.L_x_218:
[----:B-1----:R1:W2:Y:S02]  /*a3f0*/  SYNCS.PHASECHK.TRANS64.TRYWAIT P0, [R0+URZ], R3 ;  /* 0x00000003000075a7 */ /* 0x0022a400080011ff */
[----:B--2---:R-:W-:Y:S05]  /*a400*/  @!P0 NANOSLEEP.SYNCS 0x989680 ;  /* 0x009896800000895d */ /* 0x004fea0003900000 */
[----:B------:R-:W2:Y:S02]  /*a410*/  @!P0 SYNCS.PHASECHK.TRANS64 P0, [R0+URZ], R3 ;  /* 0x00000003000085a7 */ /* 0x000ea400080010ff */
[----:B--2---:R-:W-:Y:S05]  /*a420*/  @!P0 BRA `(.L_x_218) ;  /* 0xfffffffc00f08947 */ /* 0x004fea000383ffff */
[----:B------:R-:W-:Y:S05]  /*a430*/  BRA `(.L_x_219) ;  /* 0xffffffa4003c7947 */ /* 0x000fea000383ffff */
.L_x_97:
[----:B-1----:R1:W3:Y:S02]  /*a440*/  SYNCS.PHASECHK.TRANS64.TRYWAIT P0, [R8+URZ+0x1d0], R5 ;  /* 0x0001d005080075a7 */ /* 0x0022e400080011ff */
[----:B---3--:R-:W-:Y:S05]  /*a450*/  @!P0 NANOSLEEP.SYNCS 0x989680 ;  /* 0x009896800000895d */ /* 0x008fea0003900000 */
[----:B------:R-:W3:Y:S02]  /*a460*/  @!P0 SYNCS.PHASECHK.TRANS64 P0, [R8+URZ+0x1d0], R5 ;  /* 0x0001d005080085a7 */ /* 0x000ee400080010ff */
[----:B---3--:R-:W-:Y:S05]  /*a470*/  @!P0 BRA `(.L_x_97) ;  /* 0xfffffffc00f08947 */ /* 0x008fea000383ffff */
[----:B------:R-:W-:Y:S05]  /*a480*/  BRA `(.L_x_220) ;  /* 0xffffffa800787947 */ /* 0x000fea000383ffff */
.L_x_100:
[----:B------:R-:W-:Y:S07]  /*a490*/  MOV R0, UR21 ;  /* 0x0000001500007c02 */ /* 0x000fee0008000f00 */
.L_x_221:
[----:B-1----:R1:W3:Y:S02]  /*a4a0*/  SYNCS.PHASECHK.TRANS64.TRYWAIT P1, [R0+URZ+0x1c8], R5 ;  /* 0x0001c805000075a7 */ /* 0x0022e400080211ff */
[----:B---3--:R-:W-:Y:S05]  /*a4b0*/  @!P1 NANOSLEEP.SYNCS 0x989680 ;  /* 0x009896800000995d */ /* 0x008fea0003900000 */
[----:B------:R-:W3:Y:S02]  /*a4c0*/  @!P1 SYNCS.PHASECHK.TRANS64 P1, [R0+URZ+0x1c8], R5 ;  /* 0x0001c805000095a7 */ /* 0x000ee400080210ff */
[----:B---3--:R-:W-:Y:S05]  /*a4d0*/  @!P1 BRA `(.L_x_221) ;  /* 0xfffffffc00f09947 */ /* 0x008fea000383ffff */
[----:B------:R-:W-:Y:S05]  /*a4e0*/  BRA `(.L_x_99) ;  /* 0xffffffac00f47947 */ /* 0x000fea000383ffff */
.L_x_103:
[----:B-1----:R-:W-:Y:S07]  /*a4f0*/  MOV R5, UR21 ;  /* 0x0000001500057c02 */ /* 0x002fee0008000f00 */
.L_x_222:
[----:B-1----:R1:W3:Y:S02]  /*a500*/  SYNCS.PHASECHK.TRANS64.TRYWAIT P0, [R5+URZ+0x1a8], R4 ;  /* 0x0001a804050075a7 */ /* 0x0022e400080011ff */
[----:B---3--:R-:W-:Y:S05]  /*a510*/  @!P0 NANOSLEEP.SYNCS 0x989680 ;  /* 0x009896800000895d */ /* 0x008fea0003900000 */
[----:B------:R-:W3:Y:S02]  /*a520*/  @!P0 SYNCS.PHASECHK.TRANS64 P0, [R5+URZ+0x1a8], R4 ;  /* 0x0001a804050085a7 */ /* 0x000ee400080010ff */
[----:B---3--:R-:W-:Y:S05]  /*a530*/  @!P0 BRA `(.L_x_222) ;  /* 0xfffffffc00f08947 */ /* 0x008fea000383ffff */
[----:B------:R-:W-:Y:S05]  /*a540*/  BRA `(.L_x_223) ;  /* 0xffffffb0004c7947 */ /* 0x000fea000383ffff */
.L_x_104:
[----:B------:R-:W-:Y:S07]  /*a550*/  MOV R5, UR21 ;  /* 0x0000001500057c02 */ /* 0x000fee0008000f00 */
.L_x_224:
[----:B-1----:R1:W3:Y:S02]  /*a560*/  SYNCS.PHASECHK.TRANS64.TRYWAIT P0, [R5+URZ+0x1b0], R4 ;  /* 0x0001b004050075a7 */ /* 0x0022e400080011ff */
[----:B---3--:R-:W-:Y:S05]  /*a570*/  @!P0 NANOSLEEP.SYNCS 0x989680 ;  /* 0x009896800000895d */ /* 0x008fea0003900000 */
[----:B------:R-:W3:Y:S02]  /*a580*/  @!P0 SYNCS.PHASECHK.TRANS64 P0, [R5+URZ+0x1b0], R4 ;  /* 0x0001b004050085a7 */ /* 0x000ee400080010ff */
[----:B---3--:R-:W-:Y:S05]  /*a590*/  @!P0 BRA `(.L_x_224) ;  /* 0xfffffffc00f08947 */ /* 0x008fea000383ffff */
[----:B------:R-:W-:Y:S05]  /*a5a0*/  BRA `(.L_x_225) ;  /* 0xffffffb000887947 */ /* 0x000fea000383ffff */
.L_x_105:
[----:B-1----:R-:W-:Y:S07]  /*a5b0*/  MOV R5, UR21 ;  /* 0x0000001500057c02 */ /* 0x002fee0008000f00 */
.L_x_226:
[----:B-1----:R1:W3:Y:S02]  /*a5c0*/  SYNCS.PHASECHK.TRANS64.TRYWAIT P0, [R5+URZ+0x1b8], R4 ;  /* 0x0001b804050075a7 */ /* 0x0022e400080011ff */
[----:B---3--:R-:W-:Y:S05]  /*a5d0*/  @!P0 NANOSLEEP.SYNCS 0x989680 ;  /* 0x009896800000895d */ /* 0x008fea0003900000 */
[----:B------:R-:W3:Y:S02]  /*a5e0*/  @!P0 SYNCS.PHASECHK.TRANS64 P0, [R5+URZ+0x1b8], R4 ;  /* 0x0001b804050085a7 */ /* 0x000ee400080010ff */
[----:B---3--:R-:W-:Y:S05]  /*a5f0*/  @!P0 BRA `(.L_x_226) ;  /* 0xfffffffc00f08947 */ /* 0x008fea000383ffff */
[----:B------:R-:W-:Y:S05]  /*a600*/  BRA `(.L_x_227) ;  /* 0xffffffb000d07947 */ /* 0x000fea000383ffff */
.L_x_107:
[----:B------:R-:W-:-:S07]  /*a610*/  MOV R0, UR21 ;  /* 0x0000001500007c02 */ /* 0x000fce0008000f00 */
.L_x_228:
[----:B-1----:R1:W3:Y:S02]  /*a620*/  SYNCS.PHASECHK.TRANS64.TRYWAIT P0, [R0+URZ+0x1a8], R3 ;  /* 0x0001a803000075a7 */ /* 0x0022e400080011ff */
[----:B---3--:R-:W-:Y:S05]  /*a630*/  @!P0 NANOSLEEP.SYNCS 0x989680 ;  /* 0x009896800000895d */ /* 0x008fea0003900000 */
[----:B------:R-:W3:Y:S02]  /*a640*/  @!P0 SYNCS.PHASECHK.TRANS64 P0, [R0+URZ+0x1a8], R3 ;  /* 0x0001a803000085a7 */ /* 0x000ee400080010ff */
[----:B---3--:R-:W-:Y:S05]  /*a650*/  @!P0 BRA `(.L_x_228) ;  /* 0xfffffffc00f08947 */ /* 0x008fea000383ffff */
[----:B------:R-:W-:Y:S05]  /*a660*/  BRA `(.L_x_229) ;  /* 0xffffffb400447947 */ /* 0x000fea000383ffff */
.L_x_108:
[----:B-1----:R-:W-:-:S07]  /*a670*/  MOV R0, UR21 ;  /* 0x0000001500007c02 */ /* 0x002fce0008000f00 */
.L_x_230:
[----:B-1----:R1:W3:Y:S02]  /*a680*/  SYNCS.PHASECHK.TRANS64.TRYWAIT P0, [R0+URZ+0x1b0], R3 ;  /* 0x0001b003000075a7 */ /* 0x0022e400080011ff */
[----:B---3--:R-:W-:Y:S05]  /*a690*/  @!P0 NANOSLEEP.SYNCS 0x989680 ;  /* 0x009896800000895d */ /* 0x008fea0003900000 */
[----:B------:R-:W3:Y:S02]  /*a6a0*/  @!P0 SYNCS.PHASECHK.TRANS64 P0, [R0+URZ+0x1b0], R3 ;  /* 0x0001b003000085a7 */ /* 0x000ee400080010ff */
[----:B---3--:R-:W-:Y:S05]  /*a6b0*/  @!P0 BRA `(.L_x_230) ;  /* 0xfffffffc00f08947 */ /* 0x008fea000383ffff */
[----:B------:R-:W-:Y:S05]  /*a6c0*/  BRA `(.L_x_231) ;  /* 0xffffffb400347947 */ /* 0x000fea000383ffff */
.L_x_110:
[----:B-1----:R1:W2:Y:S02]  /*a6d0*/  SYNCS.PHASECHK.TRANS64.TRYWAIT P0, [R8+URZ+0x1d0], R3 ;  /* 0x0001d003080075a7 */ /* 0x0022a400080011ff */
[----:B--2---:R-:W-:Y:S05]  /*a6e0*/  @!P0 NANOSLEEP.SYNCS 0x989680 ;  /* 0x009896800000895d */ /* 0x004fea0003900000 */
[----:B------:R-:W2:Y:S02]  /*a6f0*/  @!P0 SYNCS.PHASECHK.TRANS64 P0, [R8+URZ+0x1d0], R3 ;  /* 0x0001d003080085a7 */ /* 0x000ea400080010ff */
[----:B--2---:R-:W-:Y:S05]  /*a700*/  @!P0 BRA `(.L_x_110) ;  /* 0xfffffffc00f08947 */ /* 0x004fea000383ffff */
[----:B------:R-:W-:Y:S05]  /*a710*/  BRA `(.L_x_232) ;  /* 0xffffffb800007947 */ /* 0x000fea000383ffff */
.L_x_121:
[----:B-1----:R-:W-:Y:S04]  /*a720*/  MOV R3, UR44 ;  /* 0x0000002c00037c02 */ /* 0x002fe80008000f00 */
[----:B------:R1:W2:Y:S03]  /*a730*/  SYNCS.PHASECHK.TRANS64.TRYWAIT P1, [R3+URZ+0x190], R4 ;  /* 0x00019004030075a7 */ /* 0x0002a600080211ff */
[----:B--2---:R-:W-:Y:S05]  /*a740*/  @!P1 NANOSLEEP.SYNCS 0x989680 ;  /* 0x009896800000995d */ /* 0x004fea0003900000 */
[----:B------:R-:W2:Y:S02]  /*a750*/  @!P1 SYNCS.PHASECHK.TRANS64 P1, [R3+URZ+0x190], R4 ;  /* 0x00019004030095a7 */ /* 0x000ea400080210ff */
[----:B--2---:R-:W-:Y:S05]  /*a760*/  @!P1 BRA `(.L_x_121) ;  /* 0xfffffffc00ec9947 */ /* 0x004fea000383ffff */
[----:B------:R-:W-:Y:S05]  /*a770*/  BRA `(.L_x_120) ;  /* 0xffffffc400907947 */ /* 0x000fea000383ffff */
.L_x_123:
[----:B-1----:R1:W4:Y:S02]  /*a780*/  SYNCS.PHASECHK.TRANS64.TRYWAIT P0, [R95+URZ+0x1f0], R0 ;  /* 0x0001f0005f0075a7 */ /* 0x00232400080011ff */
[----:B----4-:R-:W-:Y:S05]  /*a790*/  @!P0 NANOSLEEP.SYNCS 0x989680 ;  /* 0x009896800000895d */ /* 0x010fea0003900000 */
[----:B------:R-:W4:Y:S02]  /*a7a0*/  @!P0 SYNCS.PHASECHK.TRANS64 P0, [R95+URZ+0x1f0], R0 ;  /* 0x0001f0005f0085a7 */ /* 0x000f2400080010ff */
[----:B----4-:R-:W-:Y:S05]  /*a7b0*/  @!P0 BRA `(.L_x_123) ;  /* 0xfffffffc00f08947 */ /* 0x010fea000383ffff */
[----:B------:R-:W-:Y:S05]  /*a7c0*/  BRA `(.L_x_122) ;  /* 0xffffffc400bc7947 */ /* 0x000fea000383ffff */
.L_x_132:
[----:B--2---:R2:W3:Y:S02]  /*a7d0*/  SYNCS.PHASECHK.TRANS64.TRYWAIT P0, [R3+URZ+0x190], R0 ;  /* 0x00019000030075a7 */ /* 0x0044e400080011ff */
[----:B---3--:R-:W-:Y:S05]  /*a7e0*/  @!P0 NANOSLEEP.SYNCS 0x989680 ;  /* 0x009896800000895d */ /* 0x008fea0003900000 */
[----:B------:R-:W3:Y:S02]  /*a7f0*/  @!P0 SYNCS.PHASECHK.TRANS64 P0, [R3+URZ+0x190], R0 ;  /* 0x00019000030085a7 */ /* 0x000ee400080010ff */
[----:B---3--:R-:W-:Y:S05]  /*a800*/  @!P0 BRA `(.L_x_132) ;  /* 0xfffffffc00f08947 */ /* 0x008fea000383ffff */
[----:B------:R-:W-:Y:S05]  /*a810*/  BRA `(.L_x_131) ;  /* 0xffffffd000a47947 */ /* 0x000fea000383ffff */
.L_x_141:
[----:B--2---:R2:W3:Y:S02]  /*a820*/  SYNCS.PHASECHK.TRANS64.TRYWAIT P0, [R5+URZ+0x190], R0 ;  /* 0x00019000050075a7 */ /* 0x0044e400080011ff */
[----:B---3--:R-:W-:Y:S05]  /*a830*/  @!P0 NANOSLEEP.SYNCS 0x989680 ;  /* 0x009896800000895d */ /* 0x008fea0003900000 */
[----:B------:R-:W3:Y:S02]  /*a840*/  @!P0 SYNCS.PHASECHK.TRANS64 P0, [R5+URZ+0x190], R0 ;  /* 0x00019000050085a7 */ /* 0x000ee400080010ff */
[----:B---3--:R-:W-:Y:S05]  /*a850*/  @!P0 BRA `(.L_x_141) ;  /* 0xfffffffc00f08947 */ /* 0x008fea000383ffff */
[----:B------:R-:W-:Y:S05]  /*a860*/  BRA `(.L_x_140) ;  /* 0xffffffdc00b47947 */ /* 0x000fea000383ffff */
        .weak           $__internal_0_$__cuda_sm10x_tcgen05_guardrail_trap_col_being_dealloced_not_returned_by_alloc
        .type           $__internal_0_$__cuda_sm10x_tcgen05_guardrail_trap_col_being_dealloced_not_returned_by_alloc,@function
        .size           $__internal_0_$__cuda_sm10x_tcgen05_guardrail_trap_col_being_dealloced_not_returned_by_alloc,($__internal_1_$__cuda_sm10x_tcgen05_guardrail_trap_phase_invalid_during_alloc - $__internal_0_$__cuda_sm10x_tcgen05_guardrail_trap_col_being_dealloced_not_returned_by_alloc)
$__internal_0_$__cuda_sm10x_tcgen05_guardrail_trap_col_being_dealloced_not_returned_by_alloc:
[----:B------:R-:W-:Y:S05]  /*a870*/  BPT.TRAP 0x1 ;  /* 0x000000040000795c */ /* 0x000fea0000300000 */
[----:B------:R-:W-:-:S04]  /*a880*/  HFMA2 R3, -RZ, RZ, 0, 0 ;  /* 0x00000000ff037431 */ /* 0x000fc800000001ff */
[----:B------:R-:W-:Y:S05]  /*a890*/  RET.REL.NODEC R2 `(_ZN7cutlass13device_kernelINS_4gemm6kernel13GemmUniversalIN4cute5tupleIJiiiiEEENS1_10collective13CollectiveMmaINS1_35MainloopSm100TmaUmmaWarpSpecializedILi25ELi2ELi4ENS5_IJNS4_1CILi2EEENSA_ILi1EEESC_EEEEENS5_IJNSA_ILi64EEENSA_ILi192EEENSA_ILi16EEEEEENS_6half_tENS5_IJlSC_lEEESJ_SK_NS4_8TiledMMAINS4_8MMA_AtomIJNS4_20SM100_MMA_F16BF16_SSISJ_SJ_fLi64ELi192ELNS4_4UMMA5MajorE0ELSP_0ELNSO_7ScaleInE0ELSQ_0EEEEEENS4_6LayoutINS5_IJSC_SC_SC_EEENS5_IJNSA_ILi0EEESV_SV_EEEEENS5_IJNS4_10UnderscoreESY_SY_EEEEENS4_13SM90_TMA_LOADENS4_14ComposedLayoutINS4_7SwizzleILi1ELi4ELi3EEENS4_18smem_ptr_flag_bitsILi16EEENST_INS5_IJNSA_ILi8EEESH_EEENS5_IJSH_SC_EEEEEEEvNS4_8identityENS4_23SM90_TMA_LOAD_MULTICASTES1B_vS1C_EENS_8epilogue10collective18CollectiveEpilogueINS1F_23Sm100TmaWarpSpecializedILi3ELi2ELi32ELb1ELb0EEEJSI_NS5_IJNST_ISF_SC_EES1K_EEESJ_SK_SJ_SK_NS1F_6fusion15FusionCallbacksIS1J_NS1M_17LinearCombinationISJ_fSJ_fLNS_15FloatRoundStyleE2EEESI_S1L_JEEENS4_5SM1004TMEM4LOAD26SM100_TMEM_LOAD_16dp256b8xES11_NS12_INS13_ILi3ELi4ELi3EEES16_NST_INS5_IJS17_SF_EEENS5_IJSF_SC_EEEEEEENS4_17SM75_U32x4_LDSM_NENS4_14SM90_TMA_STOREES20_NS4_17SM90_U32x4_STSM_NENS4_39AutoVectorizingCopyWithAssumedAlignmentILi128EEEEEEvvEEEEvNT_6ParamsE) ;  /* 0xffffff5402d87950 */ /* 0x000fea0003c3ffff */
        .weak           $__internal_1_$__cuda_sm10x_tcgen05_guardrail_trap_phase_invalid_during_alloc
        .type           $__internal_1_$__cuda_sm10x_tcgen05_guardrail_trap_phase_invalid_during_alloc,@function
        .size           $__internal_1_$__cuda_sm10x_tcgen05_guardrail_trap_phase_invalid_during_alloc,($__internal_2_$__cuda_sm10x_tcgen05_guardrail_trap_unallocated_columns_being_dealloced - $__internal_1_$__cuda_sm10x_tcgen05_guardrail_trap_phase_invalid_during_alloc)
$__internal_1_$__cuda_sm10x_tcgen05_guardrail_trap_phase_invalid_during_alloc:
[----:B------:R-:W-:Y:S05]  /*a8a0*/  BPT.TRAP 0x1 ;  /* 0x000000040000795c */ /* 0x000fea0000300000 */
[----:B------:R-:W-:-:S04]  /*a8b0*/  MOV R5, 0x0 ;  /* 0x0000000000057802 */ /* 0x000fc80000000f00 */
[----:B------:R-:W-:Y:S05]  /*a8c0*/  RET.REL.NODEC R4 `(_ZN7cutlass13device_kernelINS_4gemm6kernel13GemmUniversalIN4cute5tupleIJiiiiEEENS1_10collective13CollectiveMmaINS1_35MainloopSm100TmaUmmaWarpSpecializedILi25ELi2ELi4ENS5_IJNS4_1CILi2EEENSA_ILi1EEESC_EEEEENS5_IJNSA_ILi64EEENSA_ILi192EEENSA_ILi16EEEEEENS_6half_tENS5_IJlSC_lEEESJ_SK_NS4_8TiledMMAINS4_8MMA_AtomIJNS4_20SM100_MMA_F16BF16_SSISJ_SJ_fLi64ELi192ELNS4_4UMMA5MajorE0ELSP_0ELNSO_7ScaleInE0ELSQ_0EEEEEENS4_6LayoutINS5_IJSC_SC_SC_EEENS5_IJNSA_ILi0EEESV_SV_EEEEENS5_IJNS4_10UnderscoreESY_SY_EEEEENS4_13SM90_TMA_LOADENS4_14ComposedLayoutINS4_7SwizzleILi1ELi4ELi3EEENS4_18smem_ptr_flag_bitsILi16EEENST_INS5_IJNSA_ILi8EEESH_EEENS5_IJSH_SC_EEEEEEEvNS4_8identityENS4_23SM90_TMA_LOAD_MULTICASTES1B_vS1C_EENS_8epilogue10collective18CollectiveEpilogueINS1F_23Sm100TmaWarpSpecializedILi3ELi2ELi32ELb1ELb0EEEJSI_NS5_IJNST_ISF_SC_EES1K_EEESJ_SK_SJ_SK_NS1F_6fusion15FusionCallbacksIS1J_NS1M_17LinearCombinationISJ_fSJ_fLNS_15FloatRoundStyleE2EEESI_S1L_JEEENS4_5SM1004TMEM4LOAD26SM100_TMEM_LOAD_16dp256b8xES11_NS12_INS13_ILi3ELi4ELi3EEES16_NST_INS5_IJS17_SF_EEENS5_IJSF_SC_EEEEEEENS4_17SM75_U32x4_LDSM_NENS4_14SM90_TMA_STOREES20_NS4_17SM90_U32x4_STSM_NENS4_39AutoVectorizingCopyWithAssumedAlignmentILi128EEEEEEvvEEEEvNT_6ParamsE) ;  /* 0xffffff5404cc7950 */ /* 0x000fea0003c3ffff */
        .weak           $__internal_2_$__cuda_sm10x_tcgen05_guardrail_trap_unallocated_columns_being_dealloced
        .type           $__internal_2_$__cuda_sm10x_tcgen05_guardrail_trap_unallocated_columns_being_dealloced,@function
        .size           $__internal_2_$__cuda_sm10x_tcgen05_guardrail_trap_unallocated_columns_being_dealloced,(.L_x_234 - $__internal_2_$__cuda_sm10x_tcgen05_guardrail_trap_unallocated_columns_being_dealloced)
$__internal_2_$__cuda_sm10x_tcgen05_guardrail_trap_unallocated_columns_being_dealloced:
[----:B------:R-:W-:Y:S05]  /*a8d0*/  BPT.TRAP 0x1 ;  /* 0x000000040000795c */ /* 0x000fea0000300000 */
[----:B------:R-:W-:-:S04]  /*a8e0*/  HFMA2 R3, -RZ, RZ, 0, 0 ;  /* 0x00000000ff037431 */ /* 0x000fc800000001ff */
[----:B------:R-:W-:Y:S05]  /*a8f0*/  RET.REL.NODEC R2 `(_ZN7cutlass13device_kernelINS_4gemm6kernel13GemmUniversalIN4cute5tupleIJiiiiEEENS1_10collective13CollectiveMmaINS1_35MainloopSm100TmaUmmaWarpSpecializedILi25ELi2ELi4ENS5_IJNS4_1CILi2EEENSA_ILi1EEESC_EEEEENS5_IJNSA_ILi64EEENSA_ILi192EEENSA_ILi16EEEEEENS_6half_tENS5_IJlSC_lEEESJ_SK_NS4_8TiledMMAINS4_8MMA_AtomIJNS4_20SM100_MMA_F16BF16_SSISJ_SJ_fLi64ELi192ELNS4_4UMMA5MajorE0ELSP_0ELNSO_7ScaleInE0ELSQ_0EEEEEENS4_6LayoutINS5_IJSC_SC_SC_EEENS5_IJNSA_ILi0EEESV_SV_EEEEENS5_IJNS4_10UnderscoreESY_SY_EEEEENS4_13SM90_TMA_LOADENS4_14ComposedLayoutINS4_7SwizzleILi1ELi4ELi3EEENS4_18smem_ptr_flag_bitsILi16EEENST_INS5_IJNSA_ILi8EEESH_EEENS5_IJSH_SC_EEEEEEEvNS4_8identityENS4_23SM90_TMA_LOAD_MULTICASTES1B_vS1C_EENS_8epilogue10collective18CollectiveEpilogueINS1F_23Sm100TmaWarpSpecializedILi3ELi2ELi32ELb1ELb0EEEJSI_NS5_IJNST_ISF_SC_EES1K_EEESJ_SK_SJ_SK_NS1F_6fusion15FusionCallbacksIS1J_NS1M_17LinearCombinationISJ_fSJ_fLNS_15FloatRoundStyleE2EEESI_S1L_JEEENS4_5SM1004TMEM4LOAD26SM100_TMEM_LOAD_16dp256b8xES11_NS12_INS13_ILi3ELi4ELi3EEES16_NST_INS5_IJS17_SF_EEENS5_IJSF_SC_EEEEEEENS4_17SM75_U32x4_LDSM_NENS4_14SM90_TMA_STOREES20_NS4_17SM90_U32x4_STSM_NENS4_39AutoVectorizingCopyWithAssumedAlignmentILi128EEEEEEvvEEEEvNT_6ParamsE) ;  /* 0xffffff5402c07950 */ /* 0x000fea0003c3ffff */
.L_x_233:
[----:B------:R-:W-:-:S00]  /*a900*/  BRA `(.L_x_233) ;  /* 0xfffffffc00fc7947 */ /* 0x000fc0000383ffff */
[----:B------:R-:W-:-:S00]  /*a910*/  NOP ;  /* 0x0000000000007918 */ /* 0x000fc00000000000 */
        /* <DEDUP_REMOVED lines=14> */
.L_x_234:


//--------------------- .nv.global.init           --------------------------
	.section	.nv.global.init,"aw",@progbits
.nv.global.init:
	.type		$str$27,@object
	.size		$str$27,($str$28 - $str$27)
$str$27:
        /*0000*/ 	.byte	0x28, 0x61, 0x64, 0x64, 0x72, 0x65, 0x73, 0x73, 0x20, 0x26, 0x20, 0x6d, 0x61, 0x73, 0x6b, 0x29
        /*0010*/ 	.byte	0x20, 0x3d, 0x3d, 0x20, 0x30, 0x00
	.type		$str$28,@object
	.size		$str$28,($str$26 - $str$28)
$str$28:
        /*0016*/ 	.byte	0x2f, 0x74, 0x6d, 0x70, 0x2f, 0x63, 0x75, 0x74, 0x6c, 0x61, 0x73, 0x73, 0x5f, 0x73, 0x77, 0x65
        /*0026*/ 	.byte	0x65, 0x70, 0x5f, 0x73, 0x72, 0x63, 0x2f, 0x69, 0x6e, 0x63, 0x6c, 0x75, 0x64, 0x65, 0x2f, 0x63
        /*0036*/ 	.byte	0x75, 0x74, 0x65, 0x2f, 0x70, 0x6f, 0x69, 0x6e, 0x74, 0x65, 0x72, 0x5f, 0x66, 0x6c, 0x61, 0x67
        /*0046*/ 	.byte	0x67, 0x65, 0x64, 0x2e, 0x68, 0x70, 0x70, 0x00
	.type		$str$26,@object
	.size		$str$26,($str$25 - $str$26)
$str$26:
        /*004e*/ 	.byte	0x2f, 0x74, 0x6d, 0x70, 0x2f, 0x63, 0x75, 0x74, 0x6c, 0x61, 0x73, 0x73, 0x5f, 0x73, 0x77, 0x65
        /*005e*/ 	.byte	0x65, 0x70, 0x5f, 0x73, 0x72, 0x63, 0x2f, 0x69, 0x6e, 0x63, 0x6c, 0x75, 0x64, 0x65, 0x2f, 0x63
        /*006e*/ 	.byte	0x75, 0x74, 0x65, 0x2f, 0x61, 0x74, 0x6f, 0x6d, 0x2f, 0x63, 0x6f, 0x70, 0x79, 0x5f, 0x74, 0x72
        /*007e*/ 	.byte	0x61, 0x69, 0x74, 0x73, 0x5f, 0x73, 0x6d, 0x31, 0x30, 0x30, 0x2e, 0x68, 0x70, 0x70, 0x00
	.type		$str$25,@object
	.size		$str$25,(__unnamed_1 - $str$25)
$str$25:
        /*008d*/ 	.byte	0x28, 0x28, 0x75, 0x69, 0x6e, 0x74, 0x33, 0x32, 0x5f, 0x74, 0x28, 0x74, 0x68, 0x72, 0x65, 0x61
        /*009d*/ 	.byte	0x64, 0x49, 0x64, 0x78, 0x2e, 0x78, 0x29, 0x20, 0x2f, 0x20, 0x33, 0x32, 0x29, 0x20, 0x25, 0x20
        /*00ad*/ 	.byte	0x34, 0x29, 0x20, 0x3d, 0x3d, 0x20, 0x28, 0x28, 0x28, 0x74, 0x6d, 0x65, 0x6d, 0x5f, 0x61, 0x64
        /*00bd*/ 	.byte	0x64, 0x72, 0x20, 0x3e, 0x3e, 0x20, 0x31, 0x36, 0x29, 0x20, 0x2f, 0x20, 0x33, 0x32, 0x29, 0x20
        /*00cd*/ 	.byte	0x25, 0x20, 0x34, 0x29, 0x00
	.type		__unnamed_1,@object
	.size		__unnamed_1,(__unnamed_2 - __unnamed_1)
__unnamed_1:
        /*00d2*/ 	.byte	0x61, 0x75, 0x74, 0x6f, 0x20, 0x63, 0x75, 0x74, 0x65, 0x3a, 0x3a, 0x61, 0x73, 0x5f, 0x70, 0x6f
        /* <DEDUP_REMOVED lines=24> */
        /*0262*/ 	.byte	0x3e, 0x3e, 0x3e, 0x5d, 0x00
	.type		__unnamed_2,@object
	.size		__unnamed_2,(.L_2 - __unnamed_2)
__unnamed_2:
        /* <DEDUP_REMOVED lines=46> */
        /*0547*/ 	.byte	0x75, 0x74, 0x65, 0x3a, 0x3a, 0x43, 0x3c, 0x30, 0x3e, 0x3e, 0x3e, 0x3e, 0x5d, 0x00
.L_2:


//--------------------- .nv.shared._ZN7cutlass13device_kernelINS_4gemm6kernel13GemmUniversalIN4cute5tupleIJiiiiEEENS1_10collective13CollectiveMmaINS1_35MainloopSm100TmaUmmaWarpSpecializedILi25ELi2ELi4ENS5_IJNS4_1CILi2EEENSA_ILi1EEESC_EEEEENS5_IJNSA_ILi64EEENSA_ILi192EEENSA_ILi16EEEEEENS_6half_tENS5_IJlSC_lEEESJ_SK_NS4_8TiledMMAINS4_8MMA_AtomIJNS4_20SM100_MMA_F16BF16_SSISJ_SJ_fLi64ELi192ELNS4_4UMMA5MajorE0ELSP_0ELNSO_7ScaleInE0ELSQ_0EEEEEENS4_6LayoutINS5_IJSC_SC_SC_EEENS5_IJNSA_ILi0EEESV_SV_EEEEENS5_IJNS4_10UnderscoreESY_SY_EEEEENS4_13SM90_TMA_LOADENS4_14ComposedLayoutINS4_7SwizzleILi1ELi4ELi3EEENS4_18smem_ptr_flag_bitsILi16EEENST_INS5_IJNSA_ILi8EEESH_EEENS5_IJSH_SC_EEEEEEEvNS4_8identityENS4_23SM90_TMA_LOAD_MULTICASTES1B_vS1C_EENS_8epilogue10collective18CollectiveEpilogueINS1F_23Sm100TmaWarpSpecializedILi3ELi2ELi32ELb1ELb0EEEJSI_NS5_IJNST_ISF_SC_EES1K_EEESJ_SK_SJ_SK_NS1F_6fusion15FusionCallbacksIS1J_NS1M_17LinearCombinationISJ_fSJ_fLNS_15FloatRoundStyleE2EEESI_S1L_JEEENS4_5SM1004TMEM4LOAD26SM100_TMEM_LOAD_16dp256b8xES11_NS12_INS13_ILi3ELi4ELi3EEES16_NST_INS5_IJS17_SF_EEENS5_IJSF_SC_EEEEEEENS4_17SM75_U32x4_LDSM_NENS4_14SM90_TMA_STOREES20_NS4_17SM90_U32x4_STSM_NENS4_39AutoVectorizingCopyWithAssumedAlignmentILi128EEEEEEvvEEEEvNT_6ParamsE --------------------------
	.section	.nv.shared._ZN7cutlass13device_kernelINS_4gemm6kernel13GemmUniversalIN4cute5tupleIJiiiiEEENS1_10collective13CollectiveMmaINS1_35MainloopSm100TmaUmmaWarpSpecializedILi25ELi2ELi4ENS5_IJNS4_1CILi2EEENSA_ILi1EEESC_EEEEENS5_IJNSA_ILi64EEENSA_ILi192EEENSA_ILi16EEEEEENS_6half_tENS5_IJlSC_lEEESJ_SK_NS4_8TiledMMAINS4_8MMA_AtomIJNS4_20SM100_MMA_F16BF16_SSISJ_SJ_fLi64ELi192ELNS4_4UMMA5MajorE0ELSP_0ELNSO_7ScaleInE0ELSQ_0EEEEEENS4_6LayoutINS5_IJSC_SC_SC_EEENS5_IJNSA_ILi0EEESV_SV_EEEEENS5_IJNS4_10UnderscoreESY_SY_EEEEENS4_13SM90_TMA_LOADENS4_14ComposedLayoutINS4_7SwizzleILi1ELi4ELi3EEENS4_18smem_ptr_flag_bitsILi16EEENST_INS5_IJNSA_ILi8EEESH_EEENS5_IJSH_SC_EEEEEEEvNS4_8identityENS4_23SM90_TMA_LOAD_MULTICASTES1B_vS1C_EENS_8epilogue10collective18CollectiveEpilogueINS1F_23Sm100TmaWarpSpecializedILi3ELi2ELi32ELb1ELb0EEEJSI_NS5_IJNST_ISF_SC_EES1K_EEESJ_SK_SJ_SK_NS1F_6fusion15FusionCallbacksIS1J_NS1M_17LinearCombinationISJ_fSJ_fLNS_15FloatRoundStyleE2EEESI_S1L_JEEENS4_5SM1004TMEM4LOAD26SM100_TMEM_LOAD_16dp256b8xES11_NS12_INS13_ILi3ELi4ELi3EEES16_NST_INS5_IJS17_SF_EEENS5_IJSF_SC_EEEEEEENS4_17SM75_U32x4_LDSM_NENS4_14SM90_TMA_STOREES20_NS4_17SM90_U32x4_STSM_NENS4_39AutoVectorizingCopyWithAssumedAlignmentILi128EEEEEEvvEEEEvNT_6ParamsE,"aw",@nobits
	.sectionflags	@""
	.align	16
	.zero		1024


//--------------------- .nv.shared.reserved.0     --------------------------
	.section	.nv.shared.reserved.0,"aw",@nobits
	.weak		__nv_reservedSMEM_offset_0_alias
	.size		__nv_reservedSMEM_offset_0_alias, 0, 64
	.other		__nv_reservedSMEM_offset_0_alias,@"STO_CUDA_RESERVED_SHARED STV_DEFAULT"
__nv_reservedSMEM_offset_0_alias:
	.zero		0
.nv.shared.reserved.0:
	.zero		64
	.weak		__nv_reservedSMEM_tcgen05_partition
	.type		__nv_reservedSMEM_tcgen05_partition,@object
	.size		__nv_reservedSMEM_tcgen05_partition,(.L_0 - __nv_reservedSMEM_tcgen05_partition)
__nv_reservedSMEM_tcgen05_partition:
	.zero		32
.L_0:


//--------------------- .nv.global                --------------------------
	.section	.nv.global,"aw",@nobits
.nv.global:
	.type		_ZN39_INTERNAL_55bdd7cf_4_k_cu_ce55518f_47734cute1_E,@object
	.size		_ZN39_INTERNAL_55bdd7cf_4_k_cu_ce55518f_47734cute1_E,(_ZN39_INTERNAL_55bdd7cf_4_k_cu_ce55518f_47734cuda3std3__45__cpo6cbeginE - _ZN39_INTERNAL_55bdd7cf_4_k_cu_ce55518f_47734cute1_E)
_ZN39_INTERNAL_55bdd7cf_4_k_cu_ce55518f_47734cute1_E:
	.zero		1
	.type		_ZN39_INTERNAL_55bdd7cf_4_k_cu_ce55518f_47734cuda3std3__45__cpo6cbeginE,@object
	.size		_ZN39_INTERNAL_55bdd7cf_4_k_cu_ce55518f_47734cuda3std3__45__cpo6cbeginE,(_ZN39_INTERNAL_55bdd7cf_4_k_cu_ce55518f_47734cuda3std3__48in_placeE - _ZN39_INTERNAL_55bdd7cf_4_k_cu_ce55518f_47734cuda3std3__45__cpo6cbeginE)
_ZN39_INTERNAL_55bdd7cf_4_k_cu_ce55518f_47734cuda3std3__45__cpo6cbeginE:
	.zero		1
	.type		_ZN39_INTERNAL_55bdd7cf_4_k_cu_ce55518f_47734cuda3std3__48in_placeE,@object
	.size		_ZN39_INTERNAL_55bdd7cf_4_k_cu_ce55518f_47734cuda3std3__48in_placeE,(_ZN39_INTERNAL_55bdd7cf_4_k_cu_ce55518f_47734cuda3std6ranges3__45__cpo9iter_moveE - _ZN39_INTERNAL_55bdd7cf_4_k_cu_ce55518f_47734cuda3std3__48in_placeE)
_ZN39_INTERNAL_55bdd7cf_4_k_cu_ce55518f_47734cuda3std3__48in_placeE:
	.zero		1
	.type		_ZN39_INTERNAL_55bdd7cf_4_k_cu_ce55518f_47734cuda3std6ranges3__45__cpo9iter_moveE,@object
	.size		_ZN39_INTERNAL_55bdd7cf_4_k_cu_ce55518f_47734cuda3std6ranges3__45__cpo9iter_moveE,(_ZN39_INTERNAL_55bdd7cf_4_k_cu_ce55518f_47734cuda3std3__45__cpo5beginE - _ZN39_INTERNAL_55bdd7cf_4_k_cu_ce55518f_47734cuda3std6ranges3__45__cpo9iter_moveE)
_ZN39_INTERNAL_55bdd7cf_4_k_cu_ce55518f_47734cuda3std6ranges3__45__cpo9iter_moveE:
	.zero		1
	.type		_ZN39_INTERNAL_55bdd7cf_4_k_cu_ce55518f_47734cuda3std3__45__cpo5beginE,@object
	.size		_ZN39_INTERNAL_55bdd7cf_4_k_cu_ce55518f_47734cuda3std3__45__cpo5beginE,(_ZN39_INTERNAL_55bdd7cf_4_k_cu_ce55518f_47734cuda3std3__441_GLOBAL__N__55bdd7cf_4_k_cu_ce55518f_47736ignoreE - _ZN39_INTERNAL_55bdd7cf_4_k_cu_ce55518f_47734cuda3std3__45__cpo5beginE)
_ZN39_INTERNAL_55bdd7cf_4_k_cu_ce55518f_47734cuda3std3__45__cpo5beginE:
	.zero		1
	.type		_ZN39_INTERNAL_55bdd7cf_4_k_cu_ce55518f_47734cuda3std3__441_GLOBAL__N__55bdd7cf_4_k_cu_ce55518f_47736ignoreE,@object
	.size		_ZN39_INTERNAL_55bdd7cf_4_k_cu_ce55518f_47734cuda3std3__441_GLOBAL__N__55bdd7cf_4_k_cu_ce55518f_47736ignoreE,(_ZN39_INTERNAL_55bdd7cf_4_k_cu_ce55518f_47734cute7productE - _ZN39_INTERNAL_55bdd7cf_4_k_cu_ce55518f_47734cuda3std3__441_GLOBAL__N__55bdd7cf_4_k_cu_ce55518f_47736ignoreE)
_ZN39_INTERNAL_55bdd7cf_4_k_cu_ce55518f_47734cuda3std3__441_GLOBAL__N__55bdd7cf_4_k_cu_ce55518f_47736ignoreE:
	.zero		1
	.type		_ZN39_INTERNAL_55bdd7cf_4_k_cu_ce55518f_47734cute7productE,@object
	.size		_ZN39_INTERNAL_55bdd7cf_4_k_cu_ce55518f_47734cute7productE,(_ZN39_INTERNAL_55bdd7cf_4_k_cu_ce55518f_47734cuda3std3__45__cpo3endE - _ZN39_INTERNAL_55bdd7cf_4_k_cu_ce55518f_47734cute7productE)
_ZN39_INTERNAL_55bdd7cf_4_k_cu_ce55518f_47734cute7productE:
	.zero		1
	.type		_ZN39_INTERNAL_55bdd7cf_4_k_cu_ce55518f_47734cuda3std3__45__cpo3endE,@object
	.size		_ZN39_INTERNAL_55bdd7cf_4_k_cu_ce55518f_47734cuda3std3__45__cpo3endE,(_ZN39_INTERNAL_55bdd7cf_4_k_cu_ce55518f_47734cuda3std3__419piecewise_constructE - _ZN39_INTERNAL_55bdd7cf_4_k_cu_ce55518f_47734cuda3std3__45__cpo3endE)
_ZN39_INTERNAL_55bdd7cf_4_k_cu_ce55518f_47734cuda3std3__45__cpo3endE:
	.zero		1
	.type		_ZN39_INTERNAL_55bdd7cf_4_k_cu_ce55518f_47734cuda3std3__419piecewise_constructE,@object
	.size		_ZN39_INTERNAL_55bdd7cf_4_k_cu_ce55518f_47734cuda3std3__419piecewise_constructE,(_ZN39_INTERNAL_55bdd7cf_4_k_cu_ce55518f_47734cuda3std3__45__cpo4cendE - _ZN39_INTERNAL_55bdd7cf_4_k_cu_ce55518f_47734cuda3std3__419piecewise_constructE)
_ZN39_INTERNAL_55bdd7cf_4_k_cu_ce55518f_47734cuda3std3__419piecewise_constructE:
	.zero		1
	.type		_ZN39_INTERNAL_55bdd7cf_4_k_cu_ce55518f_47734cuda3std3__45__cpo4cendE,@object
	.size		_ZN39_INTERNAL_55bdd7cf_4_k_cu_ce55518f_47734cuda3std3__45__cpo4cendE,(_ZN39_INTERNAL_55bdd7cf_4_k_cu_ce55518f_47734cuda3std6ranges3__45__cpo4swapE - _ZN39_INTERNAL_55bdd7cf_4_k_cu_ce55518f_47734cuda3std3__45__cpo4cendE)
_ZN39_INTERNAL_55bdd7cf_4_k_cu_ce55518f_47734cuda3std3__45__cpo4cendE:
	.zero		1
	.type		_ZN39_INTERNAL_55bdd7cf_4_k_cu_ce55518f_47734cuda3std6ranges3__45__cpo4swapE,@object
	.size		_ZN39_INTERNAL_55bdd7cf_4_k_cu_ce55518f_47734cuda3std6ranges3__45__cpo4swapE,(.L_10 - _ZN39_INTERNAL_55bdd7cf_4_k_cu_ce55518f_47734cuda3std6ranges3__45__cpo4swapE)
_ZN39_INTERNAL_55bdd7cf_4_k_cu_ce55518f_47734cuda3std6ranges3__45__cpo4swapE:
	.zero		1
.L_10:


//--------------------- .nv.constant0._ZN7cutlass13device_kernelINS_4gemm6kernel13GemmUniversalIN4cute5tupleIJiiiiEEENS1_10collective13CollectiveMmaINS1_35MainloopSm100TmaUmmaWarpSpecializedILi25ELi2ELi4ENS5_IJNS4_1CILi2EEENSA_ILi1EEESC_EEEEENS5_IJNSA_ILi64EEENSA_ILi192EEENSA_ILi16EEEEEENS_6half_tENS5_IJlSC_lEEESJ_SK_NS4_8TiledMMAINS4_8MMA_AtomIJNS4_20SM100_MMA_F16BF16_SSISJ_SJ_fLi64ELi192ELNS4_4UMMA5MajorE0ELSP_0ELNSO_7ScaleInE0ELSQ_0EEEEEENS4_6LayoutINS5_IJSC_SC_SC_EEENS5_IJNSA_ILi0EEESV_SV_EEEEENS5_IJNS4_10UnderscoreESY_SY_EEEEENS4_13SM90_TMA_LOADENS4_14ComposedLayoutINS4_7SwizzleILi1ELi4ELi3EEENS4_18smem_ptr_flag_bitsILi16EEENST_INS5_IJNSA_ILi8EEESH_EEENS5_IJSH_SC_EEEEEEEvNS4_8identityENS4_23SM90_TMA_LOAD_MULTICASTES1B_vS1C_EENS_8epilogue10collective18CollectiveEpilogueINS1F_23Sm100TmaWarpSpecializedILi3ELi2ELi32ELb1ELb0EEEJSI_NS5_IJNST_ISF_SC_EES1K_EEESJ_SK_SJ_SK_NS1F_6fusion15FusionCallbacksIS1J_NS1M_17LinearCombinationISJ_fSJ_fLNS_15FloatRoundStyleE2EEESI_S1L_JEEENS4_5SM1004TMEM4LOAD26SM100_TMEM_LOAD_16dp256b8xES11_NS12_INS13_ILi3ELi4ELi3EEES16_NST_INS5_IJS17_SF_EEENS5_IJSF_SC_EEEEEEENS4_17SM75_U32x4_LDSM_NENS4_14SM90_TMA_STOREES20_NS4_17SM90_U32x4_STSM_NENS4_39AutoVectorizingCopyWithAssumedAlignmentILi128EEEEEEvvEEEEvNT_6ParamsE --------------------------
	.section	.nv.constant0._ZN7cutlass13device_kernelINS_4gemm6kernel13GemmUniversalIN4cute5tupleIJiiiiEEENS1_10collective13CollectiveMmaINS1_35MainloopSm100TmaUmmaWarpSpecializedILi25ELi2ELi4ENS5_IJNS4_1CILi2EEENSA_ILi1EEESC_EEEEENS5_IJNSA_ILi64EEENSA_ILi192EEENSA_ILi16EEEEEENS_6half_tENS5_IJlSC_lEEESJ_SK_NS4_8TiledMMAINS4_8MMA_AtomIJNS4_20SM100_MMA_F16BF16_SSISJ_SJ_fLi64ELi192ELNS4_4UMMA5MajorE0ELSP_0ELNSO_7ScaleInE0ELSQ_0EEEEEENS4_6LayoutINS5_IJSC_SC_SC_EEENS5_IJNSA_ILi0EEESV_SV_EEEEENS5_IJNS4_10UnderscoreESY_SY_EEEEENS4_13SM90_TMA_LOADENS4_14ComposedLayoutINS4_7SwizzleILi1ELi4ELi3EEENS4_18smem_ptr_flag_bitsILi16EEENST_INS5_IJNSA_ILi8EEESH_EEENS5_IJSH_SC_EEEEEEEvNS4_8identityENS4_23SM90_TMA_LOAD_MULTICASTES1B_vS1C_EENS_8epilogue10collective18CollectiveEpilogueINS1F_23Sm100TmaWarpSpecializedILi3ELi2ELi32ELb1ELb0EEEJSI_NS5_IJNST_ISF_SC_EES1K_EEESJ_SK_SJ_SK_NS1F_6fusion15FusionCallbacksIS1J_NS1M_17LinearCombinationISJ_fSJ_fLNS_15FloatRoundStyleE2EEESI_S1L_JEEENS4_5SM1004TMEM4LOAD26SM100_TMEM_LOAD_16dp256b8xES11_NS12_INS13_ILi3ELi4ELi3EEES16_NST_INS5_IJS17_SF_EEENS5_IJSF_SC_EEEEEEENS4_17SM75_U32x4_LDSM_NENS4_14SM90_TMA_STOREES20_NS4_17SM90_U32x4_STSM_NENS4_39AutoVectorizingCopyWithAssumedAlignmentILi128EEEEEEvvEEEEvNT_6ParamsE,"a",@progbits
	.sectionflags	@""
	.align	4
.nv.constant0._ZN7cutlass13device_kernelINS_4gemm6kernel13GemmUniversalIN4cute5tupleIJiiiiEEENS1_10collective13CollectiveMmaINS1_35MainloopSm100TmaUmmaWarpSpecializedILi25ELi2ELi4ENS5_IJNS4_1CILi2EEENSA_ILi1EEESC_EEEEENS5_IJNSA_ILi64EEENSA_ILi192EEENSA_ILi16EEEEEENS_6half_tENS5_IJlSC_lEEESJ_SK_NS4_8TiledMMAINS4_8MMA_AtomIJNS4_20SM100_MMA_F16BF16_SSISJ_SJ_fLi64ELi192ELNS4_4UMMA5MajorE0ELSP_0ELNSO_7ScaleInE0ELSQ_0EEEEEENS4_6LayoutINS5_IJSC_SC_SC_EEENS5_IJNSA_ILi0EEESV_SV_EEEEENS5_IJNS4_10UnderscoreESY_SY_EEEEENS4_13SM90_TMA_LOADENS4_14ComposedLayoutINS4_7SwizzleILi1ELi4ELi3EEENS4_18smem_ptr_flag_bitsILi16EEENST_INS5_IJNSA_ILi8EEESH_EEENS5_IJSH_SC_EEEEEEEvNS4_8identityENS4_23SM90_TMA_LOAD_MULTICASTES1B_vS1C_EENS_8epilogue10collective18CollectiveEpilogueINS1F_23Sm100TmaWarpSpecializedILi3ELi2ELi32ELb1ELb0EEEJSI_NS5_IJNST_ISF_SC_EES1K_EEESJ_SK_SJ_SK_NS1F_6fusion15FusionCallbacksIS1J_NS1M_17LinearCombinationISJ_fSJ_fLNS_15FloatRoundStyleE2EEESI_S1L_JEEENS4_5SM1004TMEM4LOAD26SM100_TMEM_LOAD_16dp256b8xES11_NS12_INS13_ILi3ELi4ELi3EEES16_NST_INS5_IJS17_SF_EEENS5_IJSF_SC_EEEEEEENS4_17SM75_U32x4_LDSM_NENS4_14SM90_TMA_STOREES20_NS4_17SM90_U32x4_STSM_NENS4_39AutoVectorizingCopyWithAssumedAlignmentILi128EEEEEEvvEEEEvNT_6ParamsE:
	.zero		2944


//--------------------- SYMBOLS --------------------------

	.type		.nv.reservedSmem.offset0,@object
	.size		.nv.reservedSmem.offset0,0x4
	.type		.nv.reservedSmem.cap,@object
	.size		.nv.reservedSmem.cap,0x4
	.type		__assertfail,@function
